	.target	sm_100a

	.elftype	@"ET_EXEC"


//--------------------- .note.nv.tkinfo           --------------------------
	.section	.note.nv.tkinfo,"",@"SHT_NOTE"
	.sectionflags	@"SHF_NOTE_NV_TKINFO"
	.tkinfo
        /*0018*/ 	.word	0x00000002
        /*0030*/ 	.string	""
        /*0030*/ 	.string	"ptxas"
        /*0030*/ 	.string	"Cuda compilation tools, release 13.0, V13.0.88"
        /*0030*/ 	.string	"Build cuda_13.0.r13.0/compiler.36424714_0"
        /*0030*/ 	.string	"-arch sm_100a -m 64 "



//--------------------- .note.nv.cuinfo           --------------------------
	.section	.note.nv.cuinfo,"",@"SHT_NOTE"
	.sectionflags	@"SHF_NOTE_NV_CUINFO"
        /*0018*/ 	.short	0x0002
        /*001a*/ 	.short	0x0064
        /*001c*/ 	.short	0x0082
	.zero		2


//--------------------- .nv.info                  --------------------------
	.section	.nv.info,"",@"SHT_CUDA_INFO"
	.align	4


	//----- nvinfo : EIATTR_REGCOUNT
	.align		4
        /*0000*/ 	.byte	0x04, 0x2f
        /*0002*/ 	.short	(.L_19 - .L_18)
	.align		4
.L_18:
        /*0004*/ 	.word	index@(_ZN7cutlass13device_kernelINS_4gemm6kernel13GemmUniversalIN4cute5tupleIJiiiiEEENS1_10collective13CollectiveMmaINS1_35MainloopSm100TmaUmmaWarpSpecializedILi4ELi2ELi4ENS5_IJNS4_1CILi1EEESB_SB_EEEEENS5_IJNSA_ILi128EEENSA_ILi64EEENSA_ILi32EEEEEENS_12float_e5m2_tENS5_IJlSB_lEEESI_SJ_NS4_8TiledMMAINS4_8MMA_AtomIJNS4_10MMA_TraitsINS4_19SM100_MMA_F8F6F4_SSEJSI_SI_fSE_SF_NS4_17integral_constantINS4_4UMMA5MajorELSQ_0EEESR_NSO_INSP_7ScaleInELSS_0EEEST_EEEEEENS4_6LayoutISC_NS5_IJNSA_ILi0EEESX_SX_EEEEENS5_IJNS4_10UnderscoreES10_S10_EEEEENS4_13SM90_TMA_LOADENS4_14ComposedLayoutINS4_7SwizzleILi1ELi4ELi3EEENS4_18smem_ptr_flag_bitsILi8EEENSW_INS5_IJNSA_ILi8EEESG_EEENS5_IJSG_SB_EEEEEEEvNS4_8identityES13_S1D_vS1E_EENS_8epilogue10collective18CollectiveEpilogueINS1G_23Sm100TmaWarpSpecializedILi1ELi1ELi64ELb0ELb0EEEJSH_NS5_IJNSW_ISE_SB_EENSW_ISF_SB_EEEEESI_SJ_SI_SJ_NS1G_6fusion15FusionCallbacksIS1K_NS1O_17LinearCombinationISI_fSI_fLNS_15FloatRoundStyleE2EEESH_S1N_JEEENS4_5SM1004TMEM4LOAD26SM100_TMEM_LOAD_32dp32b64xES13_NS14_INS15_ILi2ELi4ELi3EEES18_NSW_INS5_IJS19_SF_EEENS5_IJSF_SB_EEEEEEENS4_39AutoVectorizingCopyWithAssumedAlignmentILi128EEENS4_14SM90_TMA_STOREES22_S24_S24_EEEvvEEEEvNT_6ParamsE)
        /*0008*/ 	.word	0x000000c2


	//----- nvinfo : EIATTR_FRAME_SIZE
	.align		4
.L_19:
        /*000c*/ 	.byte	0x04, 0x11
        /*000e*/ 	.short	(.L_21 - .L_20)
	.align		4
.L_20:
        /*0010*/ 	.word	index@($__internal_2_$__cuda_sm10x_tcgen05_guardrail_trap_unallocated_columns_being_dealloced)
        /*0014*/ 	.word	0x00000000


	//----- nvinfo : EIATTR_FRAME_SIZE
	.align		4
.L_21:
        /*0018*/ 	.byte	0x04, 0x11
        /*001a*/ 	.short	(.L_23 - .L_22)
	.align		4
.L_22:
        /*001c*/ 	.word	index@($__internal_1_$__cuda_sm10x_tcgen05_guardrail_trap_phase_invalid_during_alloc)
        /*0020*/ 	.word	0x00000000


	//----- nvinfo : EIATTR_FRAME_SIZE
	.align		4
.L_23:
        /*0024*/ 	.byte	0x04, 0x11
        /*0026*/ 	.short	(.L_25 - .L_24)
	.align		4
.L_24:
        /*0028*/ 	.word	index@($__internal_0_$__cuda_sm10x_tcgen05_guardrail_trap_col_being_dealloced_not_returned_by_alloc)
        /*002c*/ 	.word	0x00000000


	//----- nvinfo : EIATTR_FRAME_SIZE
	.align		4
.L_25:
        /*0030*/ 	.byte	0x04, 0x11
        /*0032*/ 	.short	(.L_27 - .L_26)
	.align		4
.L_26:
        /*0034*/ 	.word	index@(_ZN7cutlass13device_kernelINS_4gemm6kernel13GemmUniversalIN4cute5tupleIJiiiiEEENS1_10collective13CollectiveMmaINS1_35MainloopSm100TmaUmmaWarpSpecializedILi4ELi2ELi4ENS5_IJNS4_1CILi1EEESB_SB_EEEEENS5_IJNSA_ILi128EEENSA_ILi64EEENSA_ILi32EEEEEENS_12float_e5m2_tENS5_IJlSB_lEEESI_SJ_NS4_8TiledMMAINS4_8MMA_AtomIJNS4_10MMA_TraitsINS4_19SM100_MMA_F8F6F4_SSEJSI_SI_fSE_SF_NS4_17integral_constantINS4_4UMMA5MajorELSQ_0EEESR_NSO_INSP_7ScaleInELSS_0EEEST_EEEEEENS4_6LayoutISC_NS5_IJNSA_ILi0EEESX_SX_EEEEENS5_IJNS4_10UnderscoreES10_S10_EEEEENS4_13SM90_TMA_LOADENS4_14ComposedLayoutINS4_7SwizzleILi1ELi4ELi3EEENS4_18smem_ptr_flag_bitsILi8EEENSW_INS5_IJNSA_ILi8EEESG_EEENS5_IJSG_SB_EEEEEEEvNS4_8identityES13_S1D_vS1E_EENS_8epilogue10collective18CollectiveEpilogueINS1G_23Sm100TmaWarpSpecializedILi1ELi1ELi64ELb0ELb0EEEJSH_NS5_IJNSW_ISE_SB_EENSW_ISF_SB_EEEEESI_SJ_SI_SJ_NS1G_6fusion15FusionCallbacksIS1K_NS1O_17LinearCombinationISI_fSI_fLNS_15FloatRoundStyleE2EEESH_S1N_JEEENS4_5SM1004TMEM4LOAD26SM100_TMEM_LOAD_32dp32b64xES13_NS14_INS15_ILi2ELi4ELi3EEES18_NSW_INS5_IJS19_SF_EEENS5_IJSF_SB_EEEEEEENS4_39AutoVectorizingCopyWithAssumedAlignmentILi128EEENS4_14SM90_TMA_STOREES22_S24_S24_EEEvvEEEEvNT_6ParamsE)
        /*0038*/ 	.word	0x00000000


	//----- nvinfo : EIATTR_MIN_STACK_SIZE
	.align		4
.L_27:
        /*003c*/ 	.byte	0x04, 0x12
        /*003e*/ 	.short	(.L_29 - .L_28)
	.align		4
.L_28:
        /*0040*/ 	.word	index@(_ZN7cutlass13device_kernelINS_4gemm6kernel13GemmUniversalIN4cute5tupleIJiiiiEEENS1_10collective13CollectiveMmaINS1_35MainloopSm100TmaUmmaWarpSpecializedILi4ELi2ELi4ENS5_IJNS4_1CILi1EEESB_SB_EEEEENS5_IJNSA_ILi128EEENSA_ILi64EEENSA_ILi32EEEEEENS_12float_e5m2_tENS5_IJlSB_lEEESI_SJ_NS4_8TiledMMAINS4_8MMA_AtomIJNS4_10MMA_TraitsINS4_19SM100_MMA_F8F6F4_SSEJSI_SI_fSE_SF_NS4_17integral_constantINS4_4UMMA5MajorELSQ_0EEESR_NSO_INSP_7ScaleInELSS_0EEEST_EEEEEENS4_6LayoutISC_NS5_IJNSA_ILi0EEESX_SX_EEEEENS5_IJNS4_10UnderscoreES10_S10_EEEEENS4_13SM90_TMA_LOADENS4_14ComposedLayoutINS4_7SwizzleILi1ELi4ELi3EEENS4_18smem_ptr_flag_bitsILi8EEENSW_INS5_IJNSA_ILi8EEESG_EEENS5_IJSG_SB_EEEEEEEvNS4_8identityES13_S1D_vS1E_EENS_8epilogue10collective18CollectiveEpilogueINS1G_23Sm100TmaWarpSpecializedILi1ELi1ELi64ELb0ELb0EEEJSH_NS5_IJNSW_ISE_SB_EENSW_ISF_SB_EEEEESI_SJ_SI_SJ_NS1G_6fusion15FusionCallbacksIS1K_NS1O_17LinearCombinationISI_fSI_fLNS_15FloatRoundStyleE2EEESH_S1N_JEEENS4_5SM1004TMEM4LOAD26SM100_TMEM_LOAD_32dp32b64xES13_NS14_INS15_ILi2ELi4ELi3EEES18_NSW_INS5_IJS19_SF_EEENS5_IJSF_SB_EEEEEEENS4_39AutoVectorizingCopyWithAssumedAlignmentILi128EEENS4_14SM90_TMA_STOREES22_S24_S24_EEEvvEEEEvNT_6ParamsE)
        /*0044*/ 	.word	0x00000000
.L_29:


//--------------------- .nv.compat                --------------------------
	.section	.nv.compat,"",@"SHT_CUDA_COMPAT_INFO"
	.align	4
        /*0000*/ 	.byte	0x02, 0x09, 0x01, 0x00, 0x02, 0x02, 0x02, 0x00, 0x02, 0x05, 0x05, 0x00, 0x03, 0x07, 0x01, 0x01
        /*0010*/ 	.byte	0x02, 0x03, 0x01, 0x00, 0x02, 0x06, 0x01, 0x00, 0x04, 0x0b, 0x08, 0x00, 0x09, 0x00, 0x00, 0x00
        /*0020*/ 	.byte	0x00, 0x00, 0x00, 0x00


//--------------------- .nv.info._ZN7cutlass13device_kernelINS_4gemm6kernel13GemmUniversalIN4cute5tupleIJiiiiEEENS1_10collective13CollectiveMmaINS1_35MainloopSm100TmaUmmaWarpSpecializedILi4ELi2ELi4ENS5_IJNS4_1CILi1EEESB_SB_EEEEENS5_IJNSA_ILi128EEENSA_ILi64EEENSA_ILi32EEEEEENS_12float_e5m2_tENS5_IJlSB_lEEESI_SJ_NS4_8TiledMMAINS4_8MMA_AtomIJNS4_10MMA_TraitsINS4_19SM100_MMA_F8F6F4_SSEJSI_SI_fSE_SF_NS4_17integral_constantINS4_4UMMA5MajorELSQ_0EEESR_NSO_INSP_7ScaleInELSS_0EEEST_EEEEEENS4_6LayoutISC_NS5_IJNSA_ILi0EEESX_SX_EEEEENS5_IJNS4_10UnderscoreES10_S10_EEEEENS4_13SM90_TMA_LOADENS4_14ComposedLayoutINS4_7SwizzleILi1ELi4ELi3EEENS4_18smem_ptr_flag_bitsILi8EEENSW_INS5_IJNSA_ILi8EEESG_EEENS5_IJSG_SB_EEEEEEEvNS4_8identityES13_S1D_vS1E_EENS_8epilogue10collective18CollectiveEpilogueINS1G_23Sm100TmaWarpSpecializedILi1ELi1ELi64ELb0ELb0EEEJSH_NS5_IJNSW_ISE_SB_EENSW_ISF_SB_EEEEESI_SJ_SI_SJ_NS1G_6fusion15FusionCallbacksIS1K_NS1O_17LinearCombinationISI_fSI_fLNS_15FloatRoundStyleE2EEESH_S1N_JEEENS4_5SM1004TMEM4LOAD26SM100_TMEM_LOAD_32dp32b64xES13_NS14_INS15_ILi2ELi4ELi3EEES18_NSW_INS5_IJS19_SF_EEENS5_IJSF_SB_EEEEEEENS4_39AutoVectorizingCopyWithAssumedAlignmentILi128EEENS4_14SM90_TMA_STOREES22_S24_S24_EEEvvEEEEvNT_6ParamsE --------------------------
	.section	.nv.info._ZN7cutlass13device_kernelINS_4gemm6kernel13GemmUniversalIN4cute5tupleIJiiiiEEENS1_10collective13CollectiveMmaINS1_35MainloopSm100TmaUmmaWarpSpecializedILi4ELi2ELi4ENS5_IJNS4_1CILi1EEESB_SB_EEEEENS5_IJNSA_ILi128EEENSA_ILi64EEENSA_ILi32EEEEEENS_12float_e5m2_tENS5_IJlSB_lEEESI_SJ_NS4_8TiledMMAINS4_8MMA_AtomIJNS4_10MMA_TraitsINS4_19SM100_MMA_F8F6F4_SSEJSI_SI_fSE_SF_NS4_17integral_constantINS4_4UMMA5MajorELSQ_0EEESR_NSO_INSP_7ScaleInELSS_0EEEST_EEEEEENS4_6LayoutISC_NS5_IJNSA_ILi0EEESX_SX_EEEEENS5_IJNS4_10UnderscoreES10_S10_EEEEENS4_13SM90_TMA_LOADENS4_14ComposedLayoutINS4_7SwizzleILi1ELi4ELi3EEENS4_18smem_ptr_flag_bitsILi8EEENSW_INS5_IJNSA_ILi8EEESG_EEENS5_IJSG_SB_EEEEEEEvNS4_8identityES13_S1D_vS1E_EENS_8epilogue10collective18CollectiveEpilogueINS1G_23Sm100TmaWarpSpecializedILi1ELi1ELi64ELb0ELb0EEEJSH_NS5_IJNSW_ISE_SB_EENSW_ISF_SB_EEEEESI_SJ_SI_SJ_NS1G_6fusion15FusionCallbacksIS1K_NS1O_17LinearCombinationISI_fSI_fLNS_15FloatRoundStyleE2EEESH_S1N_JEEENS4_5SM1004TMEM4LOAD26SM100_TMEM_LOAD_32dp32b64xES13_NS14_INS15_ILi2ELi4ELi3EEES18_NSW_INS5_IJS19_SF_EEENS5_IJSF_SB_EEEEEEENS4_39AutoVectorizingCopyWithAssumedAlignmentILi128EEENS4_14SM90_TMA_STOREES22_S24_S24_EEEvvEEEEvNT_6ParamsE,"",@"SHT_CUDA_INFO"
	.sectionflags	@""
	.align	4


	//----- nvinfo : EIATTR_CUDA_API_VERSION
	.align		4
        /*0000*/ 	.byte	0x04, 0x37
        /*0002*/ 	.short	(.L_31 - .L_30)
.L_30:
        /*0004*/ 	.word	0x00000082


	//----- nvinfo : EIATTR_KPARAM_INFO
	.align		4
.L_31:
        /*0008*/ 	.byte	0x04, 0x17
        /*000a*/ 	.short	(.L_33 - .L_32)
.L_32:
        /*000c*/ 	.word	0x00000000
        /*0010*/ 	.short	0x0000
        /*0012*/ 	.short	0x0000
        /*0014*/ 	.byte	0x00, 0xf0, 0x01, 0x20


	//----- nvinfo : EIATTR_AT_ENTRY_FRAGMENTS
	.align		4
.L_33:
        /*0018*/ 	.byte	0x04, 0x4f
        /*001a*/ 	.short	(.L_35 - .L_34)


	//   ....[0]....
.L_34:
        /*001c*/ 	.word	0x00000006


	//----- nvinfo : EIATTR_RESERVED_SMEM_USED
	.align		4
.L_35:
        /*0020*/ 	.byte	0x01, 0x41
	.zero		2


	//----- nvinfo : EIATTR_SPARSE_MMA_MASK
	.align		4
        /*0024*/ 	.byte	0x03, 0x50
        /*0026*/ 	.short	0x0000


	//----- nvinfo : EIATTR_TCGEN05_1CTA_USED
	.align		4
        /*0028*/ 	.byte	0x01, 0x51
	.zero		2


	//----- nvinfo : EIATTR_MAXREG_COUNT
	.align		4
        /*002c*/ 	.byte	0x03, 0x1b
        /*002e*/ 	.short	0x00ff


	//----- nvinfo : EIATTR_NUM_BARRIERS
	.align		4
        /*0030*/ 	.byte	0x02, 0x4c
        /*0032*/ 	.byte	0x07
	.zero		1


	//----- nvinfo : EIATTR_EXTERNS
	.align		4
        /*0034*/ 	.byte	0x04, 0x0f
        /*0036*/ 	.short	(.L_37 - .L_36)


	//   ....[0]....
	.align		4
.L_36:
        /*0038*/ 	.word	index@(__assertfail)


	//----- nvinfo : EIATTR_MERCURY_ISA_VERSION
	.align		4
.L_37:
        /*003c*/ 	.byte	0x03, 0x5f
        /*003e*/ 	.short	0x0101


	//----- nvinfo : EIATTR_INT_WARP_WIDE_INSTR_OFFSETS
	.align		4
        /*0040*/ 	.byte	0x04, 0x31
        /*0042*/ 	.short	(.L_39 - .L_38)


	//   ....[0]....
.L_38:
        /*0044*/ 	.word	0x00001d80


	//   ....[1]....
        /*0048*/ 	.word	0x00003680


	//   ....[2]....
        /*004c*/ 	.word	0x000036a0


	//   ....[3]....
        /*0050*/ 	.word	0x000036d0


	//   ....[4]....
        /*0054*/ 	.word	0x000040e0


	//   ....[5]....
        /*0058*/ 	.word	0x000041d0


	//----- nvinfo : EIATTR_COOP_GROUP_MASK_REGIDS
	.align		4
.L_39:
        /*005c*/ 	.byte	0x04, 0x29
        /*005e*/ 	.short	(.L_41 - .L_40)


	//   ....[0]....
.L_40:
        /*0060*/ 	.word	0xffffffff


	//   ....[1]....
        /*0064*/ 	.word	0xffffffff


	//   ....[2]....
        /*0068*/ 	.word	0xffffffff


	//   ....[3]....
        /*006c*/ 	.word	0xffffffff


	//   ....[4]....
        /*0070*/ 	.word	0xffffffff


	//   ....[5]....
        /*0074*/ 	.word	0xffffffff


	//   ....[6]....
        /*0078*/ 	.word	0xffffffff


	//   ....[7]....
        /*007c*/ 	.word	0xffffffff


	//   ....[8]....
        /*0080*/ 	.word	0xffffffff


	//   ....[9]....
        /*0084*/ 	.word	0xffffffff


	//   ....[10]....
        /*0088*/ 	.word	0xffffffff


	//   ....[11]....
        /*008c*/ 	.word	0xffffffff


	//   ....[12]....
        /*0090*/ 	.word	0xffffffff


	//----- nvinfo : EIATTR_COOP_GROUP_INSTR_OFFSETS
	.align		4
.L_41:
        /*0094*/ 	.byte	0x04, 0x28
        /*0096*/ 	.short	(.L_43 - .L_42)


	//   ....[0]....
.L_42:
        /*0098*/ 	.word	0x00000090


	//   ....[1]....
        /*009c*/ 	.word	0x000004d0


	//   ....[2]....
        /*00a0*/ 	.word	0x00000640


	//   ....[3]....
        /*00a4*/ 	.word	0x00000780


	//   ....[4]....
        /*00a8*/ 	.word	0x00000880


	//   ....[5]....
        /*00ac*/ 	.word	0x000009f0


	//   ....[6]....
        /*00b0*/ 	.word	0x00000b90


	//   ....[7]....
        /*00b4*/ 	.word	0x00001c60


	//   ....[8]....
        /*00b8*/ 	.word	0x00002a40


	//   ....[9]....
        /*00bc*/ 	.word	0x00002c50


	//   ....[10]....
        /*00c0*/ 	.word	0x00002c80


	//   ....[11]....
        /*00c4*/ 	.word	0x00003560


	//   ....[12]....
        /*00c8*/ 	.word	0x00003790


	//----- nvinfo : EIATTR_VRC_CTA_INIT_COUNT
	.align		4
.L_43:
        /*00cc*/ 	.byte	0x02, 0x4a
        /*00ce*/ 	.byte	0x80
	.zero		1


	//----- nvinfo : EIATTR_SYSCALL_OFFSETS
	.align		4
        /*00d0*/ 	.byte	0x04, 0x46
        /*00d2*/ 	.short	(.L_45 - .L_44)


	//   ....[0]....
.L_44:
        /*00d4*/ 	.word	0x00004bc0


	//   ....[1]....
        /*00d8*/ 	.word	0x00004d00


	//   ....[2]....
        /*00dc*/ 	.word	0x000054a0


	//----- nvinfo : EIATTR_MBARRIER_INSTR_OFFSETS
	.align		4
.L_45:
        /*00e0*/ 	.byte	0x04, 0x39
        /*00e2*/ 	.short	(.L_47 - .L_46)


	//   ....[0]....
.L_46:
        /*00e4*/ 	.word	0x000005b0
        /*00e8*/ 	.word	0x000000ff
        /*00ec*/ 	.word	0x00000000
        /*00f0*/ 	.short	0x0100
        /*00f2*/ 	.byte	0x05
	.zero		1


	//   ....[1]....
        /*00f4*/ 	.word	0x000005c0
        /*00f8*/ 	.word	0x000000ff
        /*00fc*/ 	.word	0x00000020
        /*0100*/ 	.short	0x0100
        /*0102*/ 	.byte	0x05
	.zero		1


	//   ....[2]....
        /*0104*/ 	.word	0x000005d0
        /*0108*/ 	.word	0x000000ff
        /*010c*/ 	.word	0x00000008
        /*0110*/ 	.short	0x0100
        /*0112*/ 	.byte	0x05
	.zero		1


	//   ....[3]....
        /*0114*/ 	.word	0x000005e0
        /*0118*/ 	.word	0x000000ff
        /*011c*/ 	.word	0x00000028
        /*0120*/ 	.short	0x0100
        /*0122*/ 	.byte	0x05
	.zero		1


	//   ....[4]....
        /*0124*/ 	.word	0x000005f0
        /*0128*/ 	.word	0x000000ff
        /*012c*/ 	.word	0x00000010
        /*0130*/ 	.short	0x0100
        /*0132*/ 	.byte	0x05
	.zero		1


	//   ....[5]....
        /*0134*/ 	.word	0x00000600
        /*0138*/ 	.word	0x000000ff
        /*013c*/ 	.word	0x00000030
        /*0140*/ 	.short	0x0100
        /*0142*/ 	.byte	0x05
	.zero		1


	//   ....[6]....
        /*0144*/ 	.word	0x00000610
        /*0148*/ 	.word	0x000000ff
        /*014c*/ 	.word	0x00000018
        /*0150*/ 	.short	0x0100
        /*0152*/ 	.byte	0x05
	.zero		1


	//   ....[7]....
        /*0154*/ 	.word	0x00000620
        /*0158*/ 	.word	0x000000ff
        /*015c*/ 	.word	0x00000038
        /*0160*/ 	.short	0x0100
        /*0162*/ 	.byte	0x05
	.zero		1


	//   ....[8]....
        /*0164*/ 	.word	0x00000750
        /*0168*/ 	.word	0x000000ff
        /*016c*/ 	.word	0x00000040
        /*0170*/ 	.short	0x0100
        /*0172*/ 	.byte	0x06
	.zero		1


	//   ....[9]....
        /*0174*/ 	.word	0x00000760
        /*0178*/ 	.word	0x000000ff
        /*017c*/ 	.word	0x00000048
        /*0180*/ 	.short	0x0100
        /*0182*/ 	.byte	0x06
	.zero		1


	//   ....[10]....
        /*0184*/ 	.word	0x00000850
        /*0188*/ 	.word	0x000000ff
        /*018c*/ 	.word	0x00000050
        /*0190*/ 	.short	0x0100
        /*0192*/ 	.byte	0x05
	.zero		1


	//   ....[11]....
        /*0194*/ 	.word	0x00000860
        /*0198*/ 	.word	0x000000ff
        /*019c*/ 	.word	0x00000058
        /*01a0*/ 	.short	0x0100
        /*01a2*/ 	.byte	0x05
	.zero		1


	//   ....[12]....
        /*01a4*/ 	.word	0x000009a0
        /*01a8*/ 	.word	0x000000ff
        /*01ac*/ 	.word	0x00000060
        /*01b0*/ 	.short	0x0100
        /*01b2*/ 	.byte	0x05
	.zero		1


	//   ....[13]....
        /*01b4*/ 	.word	0x000009b0
        /*01b8*/ 	.word	0x000000ff
        /*01bc*/ 	.word	0x00000070
        /*01c0*/ 	.short	0x0100
        /*01c2*/ 	.byte	0x05
	.zero		1


	//   ....[14]....
        /*01c4*/ 	.word	0x000009c0
        /*01c8*/ 	.word	0x000000ff
        /*01cc*/ 	.word	0x00000068
        /*01d0*/ 	.short	0x0100
        /*01d2*/ 	.byte	0x05
	.zero		1


	//   ....[15]....
        /*01d4*/ 	.word	0x000009d0
        /*01d8*/ 	.word	0x000000ff
        /*01dc*/ 	.word	0x00000078
        /*01e0*/ 	.short	0x0100
        /*01e2*/ 	.byte	0x05
	.zero		1


	//   ....[16]....
        /*01e4*/ 	.word	0x00000b00
        /*01e8*/ 	.word	0x000000ff
        /*01ec*/ 	.word	0x00000080
        /*01f0*/ 	.short	0x0100
        /*01f2*/ 	.byte	0x06
	.zero		1


	//   ....[17]....
        /*01f4*/ 	.word	0x00000b10
        /*01f8*/ 	.word	0x000000ff
        /*01fc*/ 	.word	0x000000a0
        /*0200*/ 	.short	0x0100
        /*0202*/ 	.byte	0x06
	.zero		1


	//   ....[18]....
        /*0204*/ 	.word	0x00000b20
        /*0208*/ 	.word	0x000000ff
        /*020c*/ 	.word	0x00000088
        /*0210*/ 	.short	0x0100
        /*0212*/ 	.byte	0x06
	.zero		1


	//   ....[19]....
        /*0214*/ 	.word	0x00000b30
        /*0218*/ 	.word	0x000000ff
        /*021c*/ 	.word	0x000000a8
        /*0220*/ 	.short	0x0100
        /*0222*/ 	.byte	0x06
	.zero		1


	//   ....[20]....
        /*0224*/ 	.word	0x00000b40
        /*0228*/ 	.word	0x000000ff
        /*022c*/ 	.word	0x00000090
        /*0230*/ 	.short	0x0100
        /*0232*/ 	.byte	0x06
	.zero		1


	//   ....[21]....
        /*0234*/ 	.word	0x00000b50
        /*0238*/ 	.word	0x000000ff
        /*023c*/ 	.word	0x000000b0
        /*0240*/ 	.short	0x0100
        /*0242*/ 	.byte	0x06
	.zero		1


	//   ....[22]....
        /*0244*/ 	.word	0x00000b60
        /*0248*/ 	.word	0x000000ff
        /*024c*/ 	.word	0x00000098
        /*0250*/ 	.short	0x0100
        /*0252*/ 	.byte	0x06
	.zero		1


	//   ....[23]....
        /*0254*/ 	.word	0x00000b70
        /*0258*/ 	.word	0x000000ff
        /*025c*/ 	.word	0x000000b8
        /*0260*/ 	.short	0x0100
        /*0262*/ 	.byte	0x06
	.zero		1


	//   ....[24]....
        /*0264*/ 	.word	0x00000c60
        /*0268*/ 	.word	0x000000ff
        /*026c*/ 	.word	0x000000c0
        /*0270*/ 	.short	0x0100
        /*0272*/ 	.byte	0x05
	.zero		1


	//   ....[25]....
        /*0274*/ 	.word	0x00000c70
        /*0278*/ 	.word	0x000000ff
        /*027c*/ 	.word	0x000000d0
        /*0280*/ 	.short	0x0100
        /*0282*/ 	.byte	0x05
	.zero		1


	//   ....[26]....
        /*0284*/ 	.word	0x00000c80
        /*0288*/ 	.word	0x000000ff
        /*028c*/ 	.word	0x000000c8
        /*0290*/ 	.short	0x0100
        /*0292*/ 	.byte	0x05
	.zero		1


	//   ....[27]....
        /*0294*/ 	.word	0x00000c90
        /*0298*/ 	.word	0x000000ff
        /*029c*/ 	.word	0x000000d8
        /*02a0*/ 	.short	0x0100
        /*02a2*/ 	.byte	0x05
	.zero		1


	//   ....[28]....
        /*02a4*/ 	.word	0x00001560
        /*02a8*/ 	.word	0x00000003
        /*02ac*/ 	.word	0x000000d0
        /*02b0*/ 	.short	0x010a
        /*02b2*/ 	.byte	0xff
	.zero		1


	//   ....[29]....
        /*02b4*/ 	.word	0x00001590
        /*02b8*/ 	.word	0x00000003
        /*02bc*/ 	.word	0x000000c0
        /*02c0*/ 	.short	0x0101
        /*02c2*/ 	.byte	0xff
	.zero		1


	//   ....[30]....
        /*02c4*/ 	.word	0x00001660
        /*02c8*/ 	.word	0x000000ff
        /*02cc*/ 	.word	0x00000020
        /*02d0*/ 	.short	0x010a
        /*02d2*/ 	.byte	0x08
	.zero		1


	//   ....[31]....
        /*02d4*/ 	.word	0x00001700
        /*02d8*/ 	.word	0x000000ff
        /*02dc*/ 	.word	0x00000020
        /*02e0*/ 	.short	0x010a
        /*02e2*/ 	.byte	0x21
	.zero		1


	//   ....[32]....
        /*02e4*/ 	.word	0x00001850
        /*02e8*/ 	.word	0x000000ff
        /*02ec*/ 	.word	0x00000020
        /*02f0*/ 	.short	0x010a
        /*02f2*/ 	.byte	0x08
	.zero		1


	//   ....[33]....
        /*02f4*/ 	.word	0x00001960
        /*02f8*/ 	.word	0x000000ff
        /*02fc*/ 	.word	0x00000058
        /*0300*/ 	.short	0x0101
        /*0302*/ 	.byte	0x04
	.zero		1


	//   ....[34]....
        /*0304*/ 	.word	0x00001980
        /*0308*/ 	.word	0x000000ff
        /*030c*/ 	.word	0x00000020
        /*0310*/ 	.short	0x010a
        /*0312*/ 	.byte	0x08
	.zero		1


	//   ....[35]....
        /*0314*/ 	.word	0x00001a00
        /*0318*/ 	.word	0x000000ff
        /*031c*/ 	.word	0x00000020
        /*0320*/ 	.short	0x010a
        /*0322*/ 	.byte	0x11
	.zero		1


	//   ....[36]....
        /*0324*/ 	.word	0x00001b50
        /*0328*/ 	.word	0x000000ff
        /*032c*/ 	.word	0x00000020
        /*0330*/ 	.short	0x010a
        /*0332*/ 	.byte	0x08
	.zero		1


	//   ....[37]....
        /*0334*/ 	.word	0x00001c90
        /*0338*/ 	.word	0x00000002
        /*033c*/ 	.word	0x00000060
        /*0340*/ 	.short	0x010a
        /*0342*/ 	.byte	0xff
	.zero		1


	//   ....[38]....
        /*0344*/ 	.word	0x00001d50
        /*0348*/ 	.word	0x00000002
        /*034c*/ 	.word	0x00000000
        /*0350*/ 	.short	0x0101
        /*0352*/ 	.byte	0xff
	.zero		1


	//   ....[39]....
        /*0354*/ 	.word	0x000022b0
        /*0358*/ 	.word	0x000000ff
        /*035c*/ 	.word	0x00000000
        /*0360*/ 	.short	0x010a
        /*0362*/ 	.byte	0x05
	.zero		1


	//   ....[40]....
        /*0364*/ 	.word	0x00002340
        /*0368*/ 	.word	0x000000ff
        /*036c*/ 	.word	0x00000000
        /*0370*/ 	.short	0x010a
        /*0372*/ 	.byte	0x05
	.zero		1


	//   ....[41]....
        /*0374*/ 	.word	0x000023d0
        /*0378*/ 	.word	0x000000ff
        /*037c*/ 	.word	0x00000000
        /*0380*/ 	.short	0x010a
        /*0382*/ 	.byte	0x05
	.zero		1


	//   ....[42]....
        /*0384*/ 	.word	0x00002470
        /*0388*/ 	.word	0x00000000
        /*038c*/ 	.word	0x00000000
        /*0390*/ 	.short	0x010a
        /*0392*/ 	.byte	0xff
	.zero		1


	//   ....[43]....
        /*0394*/ 	.word	0x00002590
        /*0398*/ 	.word	0x00000000
        /*039c*/ 	.word	0x000000c0
        /*03a0*/ 	.short	0x010a
        /*03a2*/ 	.byte	0xff
	.zero		1


	//   ....[44]....
        /*03a4*/ 	.word	0x000025f0
        /*03a8*/ 	.word	0x00000004
        /*03ac*/ 	.word	0x00000000
        /*03b0*/ 	.short	0x0101
        /*03b2*/ 	.byte	0xff
	.zero		1


	//   ....[45]....
        /*03b4*/ 	.word	0x00002610
        /*03b8*/ 	.word	0x000000ff
        /*03bc*/ 	.word	0x00000070
        /*03c0*/ 	.short	0x010a
        /*03c2*/ 	.byte	0x05
	.zero		1


	//   ....[46]....
        /*03c4*/ 	.word	0x00002730
        /*03c8*/ 	.word	0x00000000
        /*03cc*/ 	.word	0x00000060
        /*03d0*/ 	.short	0x010a
        /*03d2*/ 	.byte	0xff
	.zero		1


	//   ....[47]....
        /*03d4*/ 	.word	0x00002840
        /*03d8*/ 	.word	0x00000000
        /*03dc*/ 	.word	0x00000000
        /*03e0*/ 	.short	0x0101
        /*03e2*/ 	.byte	0xff
	.zero		1


	//   ....[48]....
        /*03e4*/ 	.word	0x000028d0
        /*03e8*/ 	.word	0x000000ff
        /*03ec*/ 	.word	0x00000070
        /*03f0*/ 	.short	0x0106
        /*03f2*/ 	.byte	0x05
	.zero		1


	//   ....[49]....
        /*03f4*/ 	.word	0x000028f0
        /*03f8*/ 	.word	0x000000ff
        /*03fc*/ 	.word	0x00000070
        /*0400*/ 	.short	0x010a
        /*0402*/ 	.byte	0x05
	.zero		1


	//   ....[50]....
        /*0404*/ 	.word	0x00002980
        /*0408*/ 	.word	0x000000ff
        /*040c*/ 	.word	0x00000070
        /*0410*/ 	.short	0x0106
        /*0412*/ 	.byte	0x04
	.zero		1


	//   ....[51]....
        /*0414*/ 	.word	0x000029c0
        /*0418*/ 	.word	0x00000000
        /*041c*/ 	.word	0x00000070
        /*0420*/ 	.short	0x010a
        /*0422*/ 	.byte	0xff
	.zero		1


	//   ....[52]....
        /*0424*/ 	.word	0x00002ea0
        /*0428*/ 	.word	0x00000000
        /*042c*/ 	.word	0x00000060
        /*0430*/ 	.short	0x010a
        /*0432*/ 	.byte	0xff
	.zero		1


	//   ....[53]....
        /*0434*/ 	.word	0x00002fa0
        /*0438*/ 	.word	0x00000003
        /*043c*/ 	.word	0x00000000
        /*0440*/ 	.short	0x0101
        /*0442*/ 	.byte	0xff
	.zero		1


	//   ....[54]....
        /*0444*/ 	.word	0x00002fb0
        /*0448*/ 	.word	0x000000ff
        /*044c*/ 	.word	0x00000000
        /*0450*/ 	.short	0x010a
        /*0452*/ 	.byte	0x04
	.zero		1


	//   ....[55]....
        /*0454*/ 	.word	0x00002fd0
        /*0458*/ 	.word	0x000000ff
        /*045c*/ 	.word	0x000000a0
        /*0460*/ 	.short	0x010a
        /*0462*/ 	.byte	0x09
	.zero		1


	//   ....[56]....
        /*0464*/ 	.word	0x000030b0
        /*0468*/ 	.word	0x000000ff
        /*046c*/ 	.word	0x00000000
        /*0470*/ 	.short	0x010a
        /*0472*/ 	.byte	0x07
	.zero		1


	//   ....[57]....
        /*0474*/ 	.word	0x000031e0
        /*0478*/ 	.word	0x000000ff
        /*047c*/ 	.word	0x00000000
        /*0480*/ 	.short	0x010a
        /*0482*/ 	.byte	0x04
	.zero		1


	//   ....[58]....
        /*0484*/ 	.word	0x00003390
        /*0488*/ 	.word	0x000000ff
        /*048c*/ 	.word	0x00000000
        /*0490*/ 	.short	0x010a
        /*0492*/ 	.byte	0x05
	.zero		1


	//   ....[59]....
        /*0494*/ 	.word	0x00003420
        /*0498*/ 	.word	0x000000ff
        /*049c*/ 	.word	0x00000000
        /*04a0*/ 	.short	0x010a
        /*04a2*/ 	.byte	0x05
	.zero		1


	//   ....[60]....
        /*04a4*/ 	.word	0x000034b0
        /*04a8*/ 	.word	0x000000ff
        /*04ac*/ 	.word	0x00000000
        /*04b0*/ 	.short	0x010a
        /*04b2*/ 	.byte	0x05
	.zero		1


	//   ....[61]....
        /*04b4*/ 	.word	0x00003540
        /*04b8*/ 	.word	0x000000ff
        /*04bc*/ 	.word	0x00000000
        /*04c0*/ 	.short	0x010a
        /*04c2*/ 	.byte	0x07
	.zero		1


	//   ....[62]....
        /*04c4*/ 	.word	0x00003980
        /*04c8*/ 	.word	0x00000000
        /*04cc*/ 	.word	0x00000060
        /*04d0*/ 	.short	0x010a
        /*04d2*/ 	.byte	0xff
	.zero		1


	//   ....[63]....
        /*04d4*/ 	.word	0x00003a70
        /*04d8*/ 	.word	0x00000000
        /*04dc*/ 	.word	0x00000000
        /*04e0*/ 	.short	0x0101
        /*04e2*/ 	.byte	0xff
	.zero		1


	//   ....[64]....
        /*04e4*/ 	.word	0x00003d90
        /*04e8*/ 	.word	0x000000ff
        /*04ec*/ 	.word	0x00000058
        /*04f0*/ 	.short	0x010a
        /*04f2*/ 	.byte	0x06
	.zero		1


	//   ....[65]....
        /*04f4*/ 	.word	0x00003f10
        /*04f8*/ 	.word	0x000000ff
        /*04fc*/ 	.word	0x00000048
        /*0500*/ 	.short	0x010a
        /*0502*/ 	.byte	0x06
	.zero		1


	//   ....[66]....
        /*0504*/ 	.word	0x00004240
        /*0508*/ 	.word	0x000000ff
        /*050c*/ 	.word	0x00000040
        /*0510*/ 	.short	0x010b
        /*0512*/ 	.byte	0x06
	.zero		1


	//   ....[67]....
        /*0514*/ 	.word	0x00004260
        /*0518*/ 	.word	0x000000ff
        /*051c*/ 	.word	0x00000000
        /*0520*/ 	.short	0x0101
        /*0522*/ 	.byte	0x25
	.zero		1


	//   ....[68]....
        /*0524*/ 	.word	0x000042a0
        /*0528*/ 	.word	0x00000000
        /*052c*/ 	.word	0x00000048
        /*0530*/ 	.short	0x010a
        /*0532*/ 	.byte	0xff
	.zero		1


	//   ....[69]....
        /*0534*/ 	.word	0x000045d0
        /*0538*/ 	.word	0x00000000
        /*053c*/ 	.word	0x00000060
        /*0540*/ 	.short	0x010a
        /*0542*/ 	.byte	0xff
	.zero		1


	//   ....[70]....
        /*0544*/ 	.word	0x000046e0
        /*0548*/ 	.word	0x00000000
        /*054c*/ 	.word	0x00000000
        /*0550*/ 	.short	0x0101
        /*0552*/ 	.byte	0xff
	.zero		1


	//   ....[71]....
        /*0554*/ 	.word	0x00005080
        /*0558*/ 	.word	0x000000ff
        /*055c*/ 	.word	0x00000040
        /*0560*/ 	.short	0x010a
        /*0562*/ 	.byte	0x2b
	.zero		1


	//   ....[72]....
        /*0564*/ 	.word	0x00005090
        /*0568*/ 	.word	0x0000009c
        /*056c*/ 	.word	0x00000080
        /*0570*/ 	.short	0x010a
        /*0572*/ 	.byte	0xff
	.zero		1


	//   ....[73]....
        /*0574*/ 	.word	0x00005220
        /*0578*/ 	.word	0x000000ff
        /*057c*/ 	.word	0x00000040
        /*0580*/ 	.short	0x010a
        /*0582*/ 	.byte	0x2b
	.zero		1


	//   ....[74]....
        /*0584*/ 	.word	0x00005320
        /*0588*/ 	.word	0x000000ff
        /*058c*/ 	.word	0x00000000
        /*0590*/ 	.short	0x0101
        /*0592*/ 	.byte	0x04
	.zero		1


	//   ....[75]....
        /*0594*/ 	.word	0x00005380
        /*0598*/ 	.word	0x0000009c
        /*059c*/ 	.word	0x00000080
        /*05a0*/ 	.short	0x010a
        /*05a2*/ 	.byte	0xff
	.zero		1


	//   ....[76]....
        /*05a4*/ 	.word	0x00005740
        /*05a8*/ 	.word	0x000000ff
        /*05ac*/ 	.word	0x00000000
        /*05b0*/ 	.short	0x0101
        /*05b2*/ 	.byte	0x05
	.zero		1


	//   ....[77]....
        /*05b4*/ 	.word	0x000067f0
        /*05b8*/ 	.word	0x00000003
        /*05bc*/ 	.word	0x000000d0
        /*05c0*/ 	.short	0x010a
        /*05c2*/ 	.byte	0xff
	.zero		1


	//   ....[78]....
        /*05c4*/ 	.word	0x00006850
        /*05c8*/ 	.word	0x00000002
        /*05cc*/ 	.word	0x00000020
        /*05d0*/ 	.short	0x010a
        /*05d2*/ 	.byte	0xff
	.zero		1


	//   ....[79]....
        /*05d4*/ 	.word	0x000068b0
        /*05d8*/ 	.word	0x00000002
        /*05dc*/ 	.word	0x00000020
        /*05e0*/ 	.short	0x010a
        /*05e2*/ 	.byte	0xff
	.zero		1


	//   ....[80]....
        /*05e4*/ 	.word	0x00006900
        /*05e8*/ 	.word	0x00000002
        /*05ec*/ 	.word	0x00000060
        /*05f0*/ 	.short	0x010a
        /*05f2*/ 	.byte	0xff
	.zero		1


	//   ....[81]....
        /*05f4*/ 	.word	0x00006960
        /*05f8*/ 	.word	0x00000000
        /*05fc*/ 	.word	0x00000000
        /*0600*/ 	.short	0x010a
        /*0602*/ 	.byte	0xff
	.zero		1


	//   ....[82]....
        /*0604*/ 	.word	0x000069c0
        /*0608*/ 	.word	0x00000000
        /*060c*/ 	.word	0x00000000
        /*0610*/ 	.short	0x010a
        /*0612*/ 	.byte	0xff
	.zero		1


	//   ....[83]....
        /*0614*/ 	.word	0x00006a20
        /*0618*/ 	.word	0x00000000
        /*061c*/ 	.word	0x00000000
        /*0620*/ 	.short	0x010a
        /*0622*/ 	.byte	0xff
	.zero		1


	//   ....[84]....
        /*0624*/ 	.word	0x00006a70
        /*0628*/ 	.word	0x00000000
        /*062c*/ 	.word	0x000000c0
        /*0630*/ 	.short	0x010a
        /*0632*/ 	.byte	0xff
	.zero		1


	//   ....[85]....
        /*0634*/ 	.word	0x00006ad0
        /*0638*/ 	.word	0x00000000
        /*063c*/ 	.word	0x00000070
        /*0640*/ 	.short	0x010a
        /*0642*/ 	.byte	0xff
	.zero		1


	//   ....[86]....
        /*0644*/ 	.word	0x00006b20
        /*0648*/ 	.word	0x00000000
        /*064c*/ 	.word	0x00000060
        /*0650*/ 	.short	0x010a
        /*0652*/ 	.byte	0xff
	.zero		1


	//   ....[87]....
        /*0654*/ 	.word	0x00006b80
        /*0658*/ 	.word	0x00000000
        /*065c*/ 	.word	0x00000070
        /*0660*/ 	.short	0x010a
        /*0662*/ 	.byte	0xff
	.zero		1


	//   ....[88]....
        /*0664*/ 	.word	0x00006bd0
        /*0668*/ 	.word	0x00000000
        /*066c*/ 	.word	0x00000060
        /*0670*/ 	.short	0x010a
        /*0672*/ 	.byte	0xff
	.zero		1


	//   ....[89]....
        /*0674*/ 	.word	0x00006c30
        /*0678*/ 	.word	0x00000003
        /*067c*/ 	.word	0x000000a0
        /*0680*/ 	.short	0x010a
        /*0682*/ 	.byte	0xff
	.zero		1


	//   ....[90]....
        /*0684*/ 	.word	0x00006c90
        /*0688*/ 	.word	0x00000000
        /*068c*/ 	.word	0x00000000
        /*0690*/ 	.short	0x010a
        /*0692*/ 	.byte	0xff
	.zero		1


	//   ....[91]....
        /*0694*/ 	.word	0x00006cf0
        /*0698*/ 	.word	0x00000000
        /*069c*/ 	.word	0x00000000
        /*06a0*/ 	.short	0x010a
        /*06a2*/ 	.byte	0xff
	.zero		1


	//   ....[92]....
        /*06a4*/ 	.word	0x00006d50
        /*06a8*/ 	.word	0x00000000
        /*06ac*/ 	.word	0x00000000
        /*06b0*/ 	.short	0x010a
        /*06b2*/ 	.byte	0xff
	.zero		1


	//   ....[93]....
        /*06b4*/ 	.word	0x00006db0
        /*06b8*/ 	.word	0x00000000
        /*06bc*/ 	.word	0x00000000
        /*06c0*/ 	.short	0x010a
        /*06c2*/ 	.byte	0xff
	.zero		1


	//   ....[94]....
        /*06c4*/ 	.word	0x00006e10
        /*06c8*/ 	.word	0x00000000
        /*06cc*/ 	.word	0x00000000
        /*06d0*/ 	.short	0x010a
        /*06d2*/ 	.byte	0xff
	.zero		1


	//   ....[95]....
        /*06d4*/ 	.word	0x00006e60
        /*06d8*/ 	.word	0x00000000
        /*06dc*/ 	.word	0x00000060
        /*06e0*/ 	.short	0x010a
        /*06e2*/ 	.byte	0xff
	.zero		1


	//   ....[96]....
        /*06e4*/ 	.word	0x00006ec0
        /*06e8*/ 	.word	0x00000000
        /*06ec*/ 	.word	0x00000058
        /*06f0*/ 	.short	0x010a
        /*06f2*/ 	.byte	0xff
	.zero		1


	//   ....[97]....
        /*06f4*/ 	.word	0x00006f20
        /*06f8*/ 	.word	0x00000003
        /*06fc*/ 	.word	0x00000048
        /*0700*/ 	.short	0x010a
        /*0702*/ 	.byte	0xff
	.zero		1


	//   ....[98]....
        /*0704*/ 	.word	0x00006f70
        /*0708*/ 	.word	0x00000000
        /*070c*/ 	.word	0x00000060
        /*0710*/ 	.short	0x010a
        /*0712*/ 	.byte	0xff
	.zero		1


	//   ....[99]....
        /*0714*/ 	.word	0x00006fd0
        /*0718*/ 	.word	0x00000000
        /*071c*/ 	.word	0x00000040
        /*0720*/ 	.short	0x010a
        /*0722*/ 	.byte	0xff
	.zero		1


	//   ....[100]....
        /*0724*/ 	.word	0x00007020
        /*0728*/ 	.word	0x0000009c
        /*072c*/ 	.word	0x00000080
        /*0730*/ 	.short	0x010a
        /*0732*/ 	.byte	0xff
	.zero		1


	//----- nvinfo : EIATTR_NUM_MBARRIERS
	.align		4
.L_47:
        /*0734*/ 	.byte	0x03, 0x38
        /*0736*/ 	.short	0x001c


	//----- nvinfo : EIATTR_EXIT_INSTR_OFFSETS
	.align		4
        /*0738*/ 	.byte	0x04, 0x1c
        /*073a*/ 	.short	(.L_49 - .L_48)


	//   ....[0]....
.L_48:
        /*073c*/ 	.word	0x000024a0


	//   ....[1]....
        /*0740*/ 	.word	0x00002990


	//   ....[2]....
        /*0744*/ 	.word	0x000029f0


	//   ....[3]....
        /*0748*/ 	.word	0x000037a0


	//   ....[4]....
        /*074c*/ 	.word	0x000042d0


	//   ....[5]....
        /*0750*/ 	.word	0x00004310


	//   ....[6]....
        /*0754*/ 	.word	0x000067e0


	//----- nvinfo : EIATTR_MAX_THREADS
	.align		4
.L_49:
        /*0758*/ 	.byte	0x04, 0x05
        /*075a*/ 	.short	(.L_51 - .L_50)
.L_50:
        /*075c*/ 	.word	0x00000100
        /*0760*/ 	.word	0x00000001
        /*0764*/ 	.word	0x00000001


	//----- nvinfo : EIATTR_CRS_STACK_SIZE
	.align		4
.L_51:
        /*0768*/ 	.byte	0x04, 0x1e
        /*076a*/ 	.short	(.L_53 - .L_52)
.L_52:
        /*076c*/ 	.word	0x00000000


	//----- nvinfo : EIATTR_CBANK_PARAM_SIZE
	.align		4
.L_53:
        /*0770*/ 	.byte	0x03, 0x19
        /*0772*/ 	.short	0x0800


	//----- nvinfo : EIATTR_PARAM_CBANK
	.align		4
        /*0774*/ 	.byte	0x04, 0x0a
        /*0776*/ 	.short	(.L_55 - .L_54)
	.align		4
.L_54:
        /*0778*/ 	.word	index@(.nv.constant0._ZN7cutlass13device_kernelINS_4gemm6kernel13GemmUniversalIN4cute5tupleIJiiiiEEENS1_10collective13CollectiveMmaINS1_35MainloopSm100TmaUmmaWarpSpecializedILi4ELi2ELi4ENS5_IJNS4_1CILi1EEESB_SB_EEEEENS5_IJNSA_ILi128EEENSA_ILi64EEENSA_ILi32EEEEEENS_12float_e5m2_tENS5_IJlSB_lEEESI_SJ_NS4_8TiledMMAINS4_8MMA_AtomIJNS4_10MMA_TraitsINS4_19SM100_MMA_F8F6F4_SSEJSI_SI_fSE_SF_NS4_17integral_constantINS4_4UMMA5MajorELSQ_0EEESR_NSO_INSP_7ScaleInELSS_0EEEST_EEEEEENS4_6LayoutISC_NS5_IJNSA_ILi0EEESX_SX_EEEEENS5_IJNS4_10UnderscoreES10_S10_EEEEENS4_13SM90_TMA_LOADENS4_14ComposedLayoutINS4_7SwizzleILi1ELi4ELi3EEENS4_18smem_ptr_flag_bitsILi8EEENSW_INS5_IJNSA_ILi8EEESG_EEENS5_IJSG_SB_EEEEEEEvNS4_8identityES13_S1D_vS1E_EENS_8epilogue10collective18CollectiveEpilogueINS1G_23Sm100TmaWarpSpecializedILi1ELi1ELi64ELb0ELb0EEEJSH_NS5_IJNSW_ISE_SB_EENSW_ISF_SB_EEEEESI_SJ_SI_SJ_NS1G_6fusion15FusionCallbacksIS1K_NS1O_17LinearCombinationISI_fSI_fLNS_15FloatRoundStyleE2EEESH_S1N_JEEENS4_5SM1004TMEM4LOAD26SM100_TMEM_LOAD_32dp32b64xES13_NS14_INS15_ILi2ELi4ELi3EEES18_NSW_INS5_IJS19_SF_EEENS5_IJSF_SB_EEEEEEENS4_39AutoVectorizingCopyWithAssumedAlignmentILi128EEENS4_14SM90_TMA_STOREES22_S24_S24_EEEvvEEEEvNT_6ParamsE)
        /*077c*/ 	.short	0x0380
        /*077e*/ 	.short	0x0800


	//----- nvinfo : EIATTR_SW_WAR
	.align		4
.L_55:
        /*0780*/ 	.byte	0x04, 0x36
        /*0782*/ 	.short	(.L_57 - .L_56)
.L_56:
        /*0784*/ 	.word	0x00000008
.L_57:


//--------------------- .nv.callgraph             --------------------------
	.section	.nv.callgraph,"",@"SHT_CUDA_CALLGRAPH"
	.align	4
	.sectionentsize	8
	.align		4
        /*0000*/ 	.word	0x00000000
	.align		4
        /*0004*/ 	.word	0xffffffff
	.align		4
        /*0008*/ 	.word	index@(_ZN7cutlass13device_kernelINS_4gemm6kernel13GemmUniversalIN4cute5tupleIJiiiiEEENS1_10collective13CollectiveMmaINS1_35MainloopSm100TmaUmmaWarpSpecializedILi4ELi2ELi4ENS5_IJNS4_1CILi1EEESB_SB_EEEEENS5_IJNSA_ILi128EEENSA_ILi64EEENSA_ILi32EEEEEENS_12float_e5m2_tENS5_IJlSB_lEEESI_SJ_NS4_8TiledMMAINS4_8MMA_AtomIJNS4_10MMA_TraitsINS4_19SM100_MMA_F8F6F4_SSEJSI_SI_fSE_SF_NS4_17integral_constantINS4_4UMMA5MajorELSQ_0EEESR_NSO_INSP_7ScaleInELSS_0EEEST_EEEEEENS4_6LayoutISC_NS5_IJNSA_ILi0EEESX_SX_EEEEENS5_IJNS4_10UnderscoreES10_S10_EEEEENS4_13SM90_TMA_LOADENS4_14ComposedLayoutINS4_7SwizzleILi1ELi4ELi3EEENS4_18smem_ptr_flag_bitsILi8EEENSW_INS5_IJNSA_ILi8EEESG_EEENS5_IJSG_SB_EEEEEEEvNS4_8identityES13_S1D_vS1E_EENS_8epilogue10collective18CollectiveEpilogueINS1G_23Sm100TmaWarpSpecializedILi1ELi1ELi64ELb0ELb0EEEJSH_NS5_IJNSW_ISE_SB_EENSW_ISF_SB_EEEEESI_SJ_SI_SJ_NS1G_6fusion15FusionCallbacksIS1K_NS1O_17LinearCombinationISI_fSI_fLNS_15FloatRoundStyleE2EEESH_S1N_JEEENS4_5SM1004TMEM4LOAD26SM100_TMEM_LOAD_32dp32b64xES13_NS14_INS15_ILi2ELi4ELi3EEES18_NSW_INS5_IJS19_SF_EEENS5_IJSF_SB_EEEEEEENS4_39AutoVectorizingCopyWithAssumedAlignmentILi128EEENS4_14SM90_TMA_STOREES22_S24_S24_EEEvvEEEEvNT_6ParamsE)
	.align		4
        /*000c*/ 	.word	index@(__assertfail)
	.align		4
        /*0010*/ 	.word	0x00000000
	.align		4
        /*0014*/ 	.word	0xfffffffe
	.align		4
        /*0018*/ 	.word	0x00000000
	.align		4
        /*001c*/ 	.word	0xfffffffd
	.align		4
        /*0020*/ 	.word	0x00000000
	.align		4
        /*0024*/ 	.word	0xfffffffc


//--------------------- .nv.constant4             --------------------------
	.section	.nv.constant4,"a",@progbits
	.align	8
	.align		8
.nv.constant4:
        /*0000*/ 	.dword	__assertfail
	.align		8
        /*0008*/ 	.dword	__unnamed_1
	.align		8
        /*0010*/ 	.dword	__unnamed_2
	.align		8
        /*0018*/ 	.dword	_ZN40_INTERNAL_c48d7662_4_k_cu_22e94593_321264cuda3std3__45__cpo5beginE
	.align		8
        /*0020*/ 	.dword	_ZN40_INTERNAL_c48d7662_4_k_cu_22e94593_321264cuda3std3__45__cpo3endE
	.align		8
        /*0028*/ 	.dword	_ZN40_INTERNAL_c48d7662_4_k_cu_22e94593_321264cuda3std3__45__cpo6cbeginE
	.align		8
        /*0030*/ 	.dword	_ZN40_INTERNAL_c48d7662_4_k_cu_22e94593_321264cuda3std3__45__cpo4cendE
	.align		8
        /*0038*/ 	.dword	_ZN40_INTERNAL_c48d7662_4_k_cu_22e94593_321264cuda3std3__442_GLOBAL__N__c48d7662_4_k_cu_22e94593_321266ignoreE
	.align		8
        /*0040*/ 	.dword	_ZN40_INTERNAL_c48d7662_4_k_cu_22e94593_321264cuda3std3__419piecewise_constructE
	.align		8
        /*0048*/ 	.dword	_ZN40_INTERNAL_c48d7662_4_k_cu_22e94593_321264cuda3std3__48in_placeE
	.align		8
        /*0050*/ 	.dword	_ZN40_INTERNAL_c48d7662_4_k_cu_22e94593_321264cuda3std6ranges3__45__cpo4swapE
	.align		8
        /*0058*/ 	.dword	_ZN40_INTERNAL_c48d7662_4_k_cu_22e94593_321264cuda3std6ranges3__45__cpo9iter_moveE
	.align		8
        /*0060*/ 	.dword	_ZN40_INTERNAL_c48d7662_4_k_cu_22e94593_321264cute7productE
	.align		8
        /*0068*/ 	.dword	_ZN40_INTERNAL_c48d7662_4_k_cu_22e94593_321264cute1_E
	.align		8
        /*0070*/ 	.dword	$str$25
	.align		8
        /*0078*/ 	.dword	$str$26
	.align		8
        /*0080*/ 	.dword	$str$27
	.align		8
        /*0088*/ 	.dword	$str$28


//--------------------- .text._ZN7cutlass13device_kernelINS_4gemm6kernel13GemmUniversalIN4cute5tupleIJiiiiEEENS1_10collective13CollectiveMmaINS1_35MainloopSm100TmaUmmaWarpSpecializedILi4ELi2ELi4ENS5_IJNS4_1CILi1EEESB_SB_EEEEENS5_IJNSA_ILi128EEENSA_ILi64EEENSA_ILi32EEEEEENS_12float_e5m2_tENS5_IJlSB_lEEESI_SJ_NS4_8TiledMMAINS4_8MMA_AtomIJNS4_10MMA_TraitsINS4_19SM100_MMA_F8F6F4_SSEJSI_SI_fSE_SF_NS4_17integral_constantINS4_4UMMA5MajorELSQ_0EEESR_NSO_INSP_7ScaleInELSS_0EEEST_EEEEEENS4_6LayoutISC_NS5_IJNSA_ILi0EEESX_SX_EEEEENS5_IJNS4_10UnderscoreES10_S10_EEEEENS4_13SM90_TMA_LOADENS4_14ComposedLayoutINS4_7SwizzleILi1ELi4ELi3EEENS4_18smem_ptr_flag_bitsILi8EEENSW_INS5_IJNSA_ILi8EEESG_EEENS5_IJSG_SB_EEEEEEEvNS4_8identityES13_S1D_vS1E_EENS_8epilogue10collective18CollectiveEpilogueINS1G_23Sm100TmaWarpSpecializedILi1ELi1ELi64ELb0ELb0EEEJSH_NS5_IJNSW_ISE_SB_EENSW_ISF_SB_EEEEESI_SJ_SI_SJ_NS1G_6fusion15FusionCallbacksIS1K_NS1O_17LinearCombinationISI_fSI_fLNS_15FloatRoundStyleE2EEESH_S1N_JEEENS4_5SM1004TMEM4LOAD26SM100_TMEM_LOAD_32dp32b64xES13_NS14_INS15_ILi2ELi4ELi3EEES18_NSW_INS5_IJS19_SF_EEENS5_IJSF_SB_EEEEEEENS4_39AutoVectorizingCopyWithAssumedAlignmentILi128EEENS4_14SM90_TMA_STOREES22_S24_S24_EEEvvEEEEvNT_6ParamsE --------------------------
	.section	.text._ZN7cutlass13device_kernelINS_4gemm6kernel13GemmUniversalIN4cute5tupleIJiiiiEEENS1_10collective13CollectiveMmaINS1_35MainloopSm100TmaUmmaWarpSpecializedILi4ELi2ELi4ENS5_IJNS4_1CILi1EEESB_SB_EEEEENS5_IJNSA_ILi128EEENSA_ILi64EEENSA_ILi32EEEEEENS_12float_e5m2_tENS5_IJlSB_lEEESI_SJ_NS4_8TiledMMAINS4_8MMA_AtomIJNS4_10MMA_TraitsINS4_19SM100_MMA_F8F6F4_SSEJSI_SI_fSE_SF_NS4_17integral_constantINS4_4UMMA5MajorELSQ_0EEESR_NSO_INSP_7ScaleInELSS_0EEEST_EEEEEENS4_6LayoutISC_NS5_IJNSA_ILi0EEESX_SX_EEEEENS5_IJNS4_10UnderscoreES10_S10_EEEEENS4_13SM90_TMA_LOADENS4_14ComposedLayoutINS4_7SwizzleILi1ELi4ELi3EEENS4_18smem_ptr_flag_bitsILi8EEENSW_INS5_IJNSA_ILi8EEESG_EEENS5_IJSG_SB_EEEEEEEvNS4_8identityES13_S1D_vS1E_EENS_8epilogue10collective18CollectiveEpilogueINS1G_23Sm100TmaWarpSpecializedILi1ELi1ELi64ELb0ELb0EEEJSH_NS5_IJNSW_ISE_SB_EENSW_ISF_SB_EEEEESI_SJ_SI_SJ_NS1G_6fusion15FusionCallbacksIS1K_NS1O_17LinearCombinationISI_fSI_fLNS_15FloatRoundStyleE2EEESH_S1N_JEEENS4_5SM1004TMEM4LOAD26SM100_TMEM_LOAD_32dp32b64xES13_NS14_INS15_ILi2ELi4ELi3EEES18_NSW_INS5_IJS19_SF_EEENS5_IJSF_SB_EEEEEEENS4_39AutoVectorizingCopyWithAssumedAlignmentILi128EEENS4_14SM90_TMA_STOREES22_S24_S24_EEEvvEEEEvNT_6ParamsE,"ax",@progbits
	.align	128
.text._ZN7cutlass13device_kernelINS_4gemm6kernel13GemmUniversalIN4cute5tupleIJiiiiEEENS1_10collective13CollectiveMmaINS1_35MainloopSm100TmaUmmaWarpSpecializedILi4ELi2ELi4ENS5_IJNS4_1CILi1EEESB_SB_EEEEENS5_IJNSA_ILi128EEENSA_ILi64EEENSA_ILi32EEEEEENS_12float_e5m2_tENS5_IJlSB_lEEESI_SJ_NS4_8TiledMMAINS4_8MMA_AtomIJNS4_10MMA_TraitsINS4_19SM100_MMA_F8F6F4_SSEJSI_SI_fSE_SF_NS4_17integral_constantINS4_4UMMA5MajorELSQ_0EEESR_NSO_INSP_7ScaleInELSS_0EEEST_EEEEEENS4_6LayoutISC_NS5_IJNSA_ILi0EEESX_SX_EEEEENS5_IJNS4_10UnderscoreES10_S10_EEEEENS4_13SM90_TMA_LOADENS4_14ComposedLayoutINS4_7SwizzleILi1ELi4ELi3EEENS4_18smem_ptr_flag_bitsILi8EEENSW_INS5_IJNSA_ILi8EEESG_EEENS5_IJSG_SB_EEEEEEEvNS4_8identityES13_S1D_vS1E_EENS_8epilogue10collective18CollectiveEpilogueINS1G_23Sm100TmaWarpSpecializedILi1ELi1ELi64ELb0ELb0EEEJSH_NS5_IJNSW_ISE_SB_EENSW_ISF_SB_EEEEESI_SJ_SI_SJ_NS1G_6fusion15FusionCallbacksIS1K_NS1O_17LinearCombinationISI_fSI_fLNS_15FloatRoundStyleE2EEESH_S1N_JEEENS4_5SM1004TMEM4LOAD26SM100_TMEM_LOAD_32dp32b64xES13_NS14_INS15_ILi2ELi4ELi3EEES18_NSW_INS5_IJS19_SF_EEENS5_IJSF_SB_EEEEEEENS4_39AutoVectorizingCopyWithAssumedAlignmentILi128EEENS4_14SM90_TMA_STOREES22_S24_S24_EEEvvEEEEvNT_6ParamsE:
        .type           _ZN7cutlass13device_kernelINS_4gemm6kernel13GemmUniversalIN4cute5tupleIJiiiiEEENS1_10collective13CollectiveMmaINS1_35MainloopSm100TmaUmmaWarpSpecializedILi4ELi2ELi4ENS5_IJNS4_1CILi1EEESB_SB_EEEEENS5_IJNSA_ILi128EEENSA_ILi64EEENSA_ILi32EEEEEENS_12float_e5m2_tENS5_IJlSB_lEEESI_SJ_NS4_8TiledMMAINS4_8MMA_AtomIJNS4_10MMA_TraitsINS4_19SM100_MMA_F8F6F4_SSEJSI_SI_fSE_SF_NS4_17integral_constantINS4_4UMMA5MajorELSQ_0EEESR_NSO_INSP_7ScaleInELSS_0EEEST_EEEEEENS4_6LayoutISC_NS5_IJNSA_ILi0EEESX_SX_EEEEENS5_IJNS4_10UnderscoreES10_S10_EEEEENS4_13SM90_TMA_LOADENS4_14ComposedLayoutINS4_7SwizzleILi1ELi4ELi3EEENS4_18smem_ptr_flag_bitsILi8EEENSW_INS5_IJNSA_ILi8EEESG_EEENS5_IJSG_SB_EEEEEEEvNS4_8identityES13_S1D_vS1E_EENS_8epilogue10collective18CollectiveEpilogueINS1G_23Sm100TmaWarpSpecializedILi1ELi1ELi64ELb0ELb0EEEJSH_NS5_IJNSW_ISE_SB_EENSW_ISF_SB_EEEEESI_SJ_SI_SJ_NS1G_6fusion15FusionCallbacksIS1K_NS1O_17LinearCombinationISI_fSI_fLNS_15FloatRoundStyleE2EEESH_S1N_JEEENS4_5SM1004TMEM4LOAD26SM100_TMEM_LOAD_32dp32b64xES13_NS14_INS15_ILi2ELi4ELi3EEES18_NSW_INS5_IJS19_SF_EEENS5_IJSF_SB_EEEEEEENS4_39AutoVectorizingCopyWithAssumedAlignmentILi128EEENS4_14SM90_TMA_STOREES22_S24_S24_EEEvvEEEEvNT_6ParamsE,@function
        .size           _ZN7cutlass13device_kernelINS_4gemm6kernel13GemmUniversalIN4cute5tupleIJiiiiEEENS1_10collective13CollectiveMmaINS1_35MainloopSm100TmaUmmaWarpSpecializedILi4ELi2ELi4ENS5_IJNS4_1CILi1EEESB_SB_EEEEENS5_IJNSA_ILi128EEENSA_ILi64EEENSA_ILi32EEEEEENS_12float_e5m2_tENS5_IJlSB_lEEESI_SJ_NS4_8TiledMMAINS4_8MMA_AtomIJNS4_10MMA_TraitsINS4_19SM100_MMA_F8F6F4_SSEJSI_SI_fSE_SF_NS4_17integral_constantINS4_4UMMA5MajorELSQ_0EEESR_NSO_INSP_7ScaleInELSS_0EEEST_EEEEEENS4_6LayoutISC_NS5_IJNSA_ILi0EEESX_SX_EEEEENS5_IJNS4_10UnderscoreES10_S10_EEEEENS4_13SM90_TMA_LOADENS4_14ComposedLayoutINS4_7SwizzleILi1ELi4ELi3EEENS4_18smem_ptr_flag_bitsILi8EEENSW_INS5_IJNSA_ILi8EEESG_EEENS5_IJSG_SB_EEEEEEEvNS4_8identityES13_S1D_vS1E_EENS_8epilogue10collective18CollectiveEpilogueINS1G_23Sm100TmaWarpSpecializedILi1ELi1ELi64ELb0ELb0EEEJSH_NS5_IJNSW_ISE_SB_EENSW_ISF_SB_EEEEESI_SJ_SI_SJ_NS1G_6fusion15FusionCallbacksIS1K_NS1O_17LinearCombinationISI_fSI_fLNS_15FloatRoundStyleE2EEESH_S1N_JEEENS4_5SM1004TMEM4LOAD26SM100_TMEM_LOAD_32dp32b64xES13_NS14_INS15_ILi2ELi4ELi3EEES18_NSW_INS5_IJS19_SF_EEENS5_IJSF_SB_EEEEEEENS4_39AutoVectorizingCopyWithAssumedAlignmentILi128EEENS4_14SM90_TMA_STOREES22_S24_S24_EEEvvEEEEvNT_6ParamsE,(.L_x_128 - _ZN7cutlass13device_kernelINS_4gemm6kernel13GemmUniversalIN4cute5tupleIJiiiiEEENS1_10collective13CollectiveMmaINS1_35MainloopSm100TmaUmmaWarpSpecializedILi4ELi2ELi4ENS5_IJNS4_1CILi1EEESB_SB_EEEEENS5_IJNSA_ILi128EEENSA_ILi64EEENSA_ILi32EEEEEENS_12float_e5m2_tENS5_IJlSB_lEEESI_SJ_NS4_8TiledMMAINS4_8MMA_AtomIJNS4_10MMA_TraitsINS4_19SM100_MMA_F8F6F4_SSEJSI_SI_fSE_SF_NS4_17integral_constantINS4_4UMMA5MajorELSQ_0EEESR_NSO_INSP_7ScaleInELSS_0EEEST_EEEEEENS4_6LayoutISC_NS5_IJNSA_ILi0EEESX_SX_EEEEENS5_IJNS4_10UnderscoreES10_S10_EEEEENS4_13SM90_TMA_LOADENS4_14ComposedLayoutINS4_7SwizzleILi1ELi4ELi3EEENS4_18smem_ptr_flag_bitsILi8EEENSW_INS5_IJNSA_ILi8EEESG_EEENS5_IJSG_SB_EEEEEEEvNS4_8identityES13_S1D_vS1E_EENS_8epilogue10collective18CollectiveEpilogueINS1G_23Sm100TmaWarpSpecializedILi1ELi1ELi64ELb0ELb0EEEJSH_NS5_IJNSW_ISE_SB_EENSW_ISF_SB_EEEEESI_SJ_SI_SJ_NS1G_6fusion15FusionCallbacksIS1K_NS1O_17LinearCombinationISI_fSI_fLNS_15FloatRoundStyleE2EEESH_S1N_JEEENS4_5SM1004TMEM4LOAD26SM100_TMEM_LOAD_32dp32b64xES13_NS14_INS15_ILi2ELi4ELi3EEES18_NSW_INS5_IJS19_SF_EEENS5_IJSF_SB_EEEEEEENS4_39AutoVectorizingCopyWithAssumedAlignmentILi128EEENS4_14SM90_TMA_STOREES22_S24_S24_EEEvvEEEEvNT_6ParamsE)
        .other          _ZN7cutlass13device_kernelINS_4gemm6kernel13GemmUniversalIN4cute5tupleIJiiiiEEENS1_10collective13CollectiveMmaINS1_35MainloopSm100TmaUmmaWarpSpecializedILi4ELi2ELi4ENS5_IJNS4_1CILi1EEESB_SB_EEEEENS5_IJNSA_ILi128EEENSA_ILi64EEENSA_ILi32EEEEEENS_12float_e5m2_tENS5_IJlSB_lEEESI_SJ_NS4_8TiledMMAINS4_8MMA_AtomIJNS4_10MMA_TraitsINS4_19SM100_MMA_F8F6F4_SSEJSI_SI_fSE_SF_NS4_17integral_constantINS4_4UMMA5MajorELSQ_0EEESR_NSO_INSP_7ScaleInELSS_0EEEST_EEEEEENS4_6LayoutISC_NS5_IJNSA_ILi0EEESX_SX_EEEEENS5_IJNS4_10UnderscoreES10_S10_EEEEENS4_13SM90_TMA_LOADENS4_14ComposedLayoutINS4_7SwizzleILi1ELi4ELi3EEENS4_18smem_ptr_flag_bitsILi8EEENSW_INS5_IJNSA_ILi8EEESG_EEENS5_IJSG_SB_EEEEEEEvNS4_8identityES13_S1D_vS1E_EENS_8epilogue10collective18CollectiveEpilogueINS1G_23Sm100TmaWarpSpecializedILi1ELi1ELi64ELb0ELb0EEEJSH_NS5_IJNSW_ISE_SB_EENSW_ISF_SB_EEEEESI_SJ_SI_SJ_NS1G_6fusion15FusionCallbacksIS1K_NS1O_17LinearCombinationISI_fSI_fLNS_15FloatRoundStyleE2EEESH_S1N_JEEENS4_5SM1004TMEM4LOAD26SM100_TMEM_LOAD_32dp32b64xES13_NS14_INS15_ILi2ELi4ELi3EEES18_NSW_INS5_IJS19_SF_EEENS5_IJSF_SB_EEEEEEENS4_39AutoVectorizingCopyWithAssumedAlignmentILi128EEENS4_14SM90_TMA_STOREES22_S24_S24_EEEvvEEEEvNT_6ParamsE,@"STO_CUDA_ENTRY STV_DEFAULT"
_ZN7cutlass13device_kernelINS_4gemm6kernel13GemmUniversalIN4cute5tupleIJiiiiEEENS1_10collective13CollectiveMmaINS1_35MainloopSm100TmaUmmaWarpSpecializedILi4ELi2ELi4ENS5_IJNS4_1CILi1EEESB_SB_EEEEENS5_IJNSA_ILi128EEENSA_ILi64EEENSA_ILi32EEEEEENS_12float_e5m2_tENS5_IJlSB_lEEESI_SJ_NS4_8TiledMMAINS4_8MMA_AtomIJNS4_10MMA_TraitsINS4_19SM100_MMA_F8F6F4_SSEJSI_SI_fSE_SF_NS4_17integral_constantINS4_4UMMA5MajorELSQ_0EEESR_NSO_INSP_7ScaleInELSS_0EEEST_EEEEEENS4_6LayoutISC_NS5_IJNSA_ILi0EEESX_SX_EEEEENS5_IJNS4_10UnderscoreES10_S10_EEEEENS4_13SM90_TMA_LOADENS4_14ComposedLayoutINS4_7SwizzleILi1ELi4ELi3EEENS4_18smem_ptr_flag_bitsILi8EEENSW_INS5_IJNSA_ILi8EEESG_EEENS5_IJSG_SB_EEEEEEEvNS4_8identityES13_S1D_vS1E_EENS_8epilogue10collective18CollectiveEpilogueINS1G_23Sm100TmaWarpSpecializedILi1ELi1ELi64ELb0ELb0EEEJSH_NS5_IJNSW_ISE_SB_EENSW_ISF_SB_EEEEESI_SJ_SI_SJ_NS1G_6fusion15FusionCallbacksIS1K_NS1O_17LinearCombinationISI_fSI_fLNS_15FloatRoundStyleE2EEESH_S1N_JEEENS4_5SM1004TMEM4LOAD26SM100_TMEM_LOAD_32dp32b64xES13_NS14_INS15_ILi2ELi4ELi3EEES18_NSW_INS5_IJS19_SF_EEENS5_IJSF_SB_EEEEEEENS4_39AutoVectorizingCopyWithAssumedAlignmentILi128EEENS4_14SM90_TMA_STOREES22_S24_S24_EEEvvEEEEvNT_6ParamsE:
[----:B------:R-:W1:Y:S01]  /*0000*/  LDC R1, c[0x0][0x37c] ;  /* 0x0000df00ff017b82 */ /* 0x000e620000000800 */
[----:B------:R-:W2:Y:S01]  /*0010*/  S2R R166, SR_TID.X ;  /* 0x0000000000a67919 */ /* 0x000ea20000002100 */
[----:B------:R-:W3:Y:S01]  /*0020*/  LDCU.64 UR4, c[0x0][0x890] ;  /* 0x00011200ff0477ac */ /* 0x000ee20008000a00 */
[----:B------:R-:W-:Y:S02]  /*0030*/  PRMT R164, RZ, 0x7610, R164 ;  /* 0x00007610ffa47816 */ /* 0x000fe400000000a4 */
[----:B------:R-:W-:Y:S01]  /*0040*/  ELECT P5, URZ, PT ;  /* 0x0000000000ff782f */ /* 0x000fe200038a0000 */
[----:B------:R-:W4:Y:S01]  /*0050*/  LDCU.64 UR40, c[0x0][0x358] ;  /* 0x00006b00ff2877ac */ /* 0x000f220008000a00 */
[----:B---3--:R-:W-:-:S04]  /*0060*/  UISETP.NE.U32.AND UP0, UPT, UR4, URZ, UPT ;  /* 0x000000ff0400728c */ /* 0x008fc8000bf05070 */
[----:B------:R-:W-:Y:S01]  /*0070*/  UISETP.NE.AND.EX UP0, UPT, UR5, URZ, UPT, UP0 ;  /* 0x000000ff0500728c */ /* 0x000fe2000bf05300 */
[----:B--2---:R-:W-:-:S05]  /*0080*/  SHF.R.U32.HI R169, RZ, 0x5, R166 ;  /* 0x00000005ffa97819 */ /* 0x004fca00000116a6 */
[----:B------:R-:W2:Y:S02]  /*0090*/  SHFL.IDX PT, R0, R169, RZ, 0x1f ;  /* 0x00001fffa9007589 */ /* 0x000ea400000e0000 */
[----:B--2---:R-:W-:Y:S01]  /*00a0*/  R2UR UR8, R0 ;  /* 0x00000000000872ca */ /* 0x004fe200000e0000 */
[----:B-1--4-:R-:W-:-:S14]  /*00b0*/  BRA.U UP0, `(.L_x_0) ;  /* 0x00000001002c7547 */ /* 0x012fdc000b800000 */
[----:B------:R-:W1:Y:S02]  /*00c0*/  LDCU.64 UR6, c[0x0][0x888] ;  /* 0x00011100ff0677ac */ /* 0x000e640008000a00 */
[----:B-1----:R-:W-:-:S04]  /*00d0*/  UISETP.NE.U32.AND UP0, UPT, UR6, URZ, UPT ;  /* 0x000000ff0600728c */ /* 0x002fc8000bf05070 */
[----:B------:R-:W-:-:S09]  /*00e0*/  UISETP.NE.AND.EX UP0, UPT, UR7, URZ, UPT, UP0 ;  /* 0x000000ff0700728c */ /* 0x000fd2000bf05300 */
[----:B------:R-:W-:Y:S05]  /*00f0*/  BRA.U !UP0, `(.L_x_1) ;  /* 0x0000000108107547 */ /* 0x000fea000b800000 */
[----:B------:R-:W1:Y:S02]  /*0100*/  LDC.64 R2, c[0x0][0x888] ;  /* 0x00022200ff027b82 */ /* 0x000e640000000a00 */
[----:B-1----:R1:W5:Y:S01]  /*0110*/  LDG.E R81, desc[UR40][R2.64] ;  /* 0x0000002802517981 */ /* 0x002362000c1e1900 */
[----:B------:R-:W-:Y:S01]  /*0120*/  HFMA2 R164, -RZ, RZ, 0, 5.9604644775390625e-08 ;  /* 0x00000001ffa47431 */ /* 0x000fe200000001ff */
[----:B------:R-:W-:Y:S05]  /*0130*/  BRA `(.L_x_0) ;  /* 0x00000000000c7947 */ /* 0x000fea0003800000 */
.L_x_1:
[----:B------:R-:W1:Y:S01]  /*0140*/  LDCU UR6, c[0x0][0x880] ;  /* 0x00011000ff0677ac */ /* 0x000e620008000800 */
[----:B------:R-:W-:Y:S01]  /*0150*/  HFMA2 R164, -RZ, RZ, 0, 5.9604644775390625e-08 ;  /* 0x00000001ffa47431 */ /* 0x000fe200000001ff */
[----:B-1----:R-:W-:-:S07]  /*0160*/  MOV R81, UR6 ;  /* 0x0000000600517c02 */ /* 0x002fce0008000f00 */
.L_x_0:
[----:B------:R-:W2:Y:S02]  /*0170*/  LDCU.64 UR6, c[0x0][0x8b0] ;  /* 0x00011600ff0677ac */ /* 0x000ea40008000a00 */
[----:B--2---:R-:W-:-:S04]  /*0180*/  UISETP.NE.U32.AND UP0, UPT, UR6, URZ, UPT ;  /* 0x000000ff0600728c */ /* 0x004fc8000bf05070 */
[----:B------:R-:W-:-:S09]  /*0190*/  UISETP.NE.AND.EX UP0, UPT, UR7, URZ, UPT, UP0 ;  /* 0x000000ff0700728c */ /* 0x000fd2000bf05300 */
[----:B------:R-:W-:Y:S05]  /*01a0*/  BRA.U UP0, `(.L_x_2) ;  /* 0x0000000100247547 */ /* 0x000fea000b800000 */
[----:B------:R-:W2:Y:S02]  /*01b0*/  LDCU.64 UR6, c[0x0][0x8a8] ;  /* 0x00011500ff0677ac */ /* 0x000ea40008000a00 */
[----:B--2---:R-:W-:-:S04]  /*01c0*/  UISETP.NE.U32.AND UP0, UPT, UR6, URZ, UPT ;  /* 0x000000ff0600728c */ /* 0x004fc8000bf05070 */
[----:B------:R-:W-:-:S09]  /*01d0*/  UISETP.NE.AND.EX UP0, UPT, UR7, URZ, UPT, UP0 ;  /* 0x000000ff0700728c */ /* 0x000fd2000bf05300 */
[----:B------:R-:W-:Y:S05]  /*01e0*/  BRA.U !UP0, `(.L_x_3) ;  /* 0x00000001080c7547 */ /* 0x000fea000b800000 */
[----:B------:R-:W2:Y:S02]  /*01f0*/  LDC.64 R78, c[0x0][0x8a8] ;  /* 0x00022a00ff4e7b82 */ /* 0x000ea40000000a00 */
[----:B--2---:R2:W5:Y:S01]  /*0200*/  LDG.E R78, desc[UR40][R78.64] ;  /* 0x000000284e4e7981 */ /* 0x004562000c1e1900 */
[----:B------:R-:W-:Y:S05]  /*0210*/  BRA `(.L_x_2) ;  /* 0x0000000000087947 */ /* 0x000fea0003800000 */
.L_x_3:
[----:B------:R-:W2:Y:S02]  /*0220*/  LDCU UR6, c[0x0][0x8a0] ;  /* 0x00011400ff0677ac */ /* 0x000ea40008000800 */
[----:B--2---:R-:W-:Y:S02]  /*0230*/  MOV R78, UR6 ;  /* 0x00000006004e7c02 */ /* 0x004fe40008000f00 */
.L_x_2:
[----:B------:R-:W-:Y:S01]  /*0240*/  IMAD.U32 R0, RZ, RZ, UR8 ;  /* 0x00000008ff007e24 */ /* 0x000fe2000f8e00ff */
[----:B------:R-:W-:Y:S04]  /*0250*/  BSSY.RECONVERGENT B0, `(.L_x_4) ;  /* 0x000000c000007945 */ /* 0x000fe80003800200 */
[C---:B------:R-:W-:Y:S02]  /*0260*/  ISETP.NE.OR P1, PT, R0.reuse, 0x1, !P5 ;  /* 0x000000010000780c */ /* 0x040fe40006f25670 */
[----:B------:R-:W-:-:S11]  /*0270*/  ISETP.NE.OR P0, PT, R0, 0x3, !P5 ;  /* 0x000000030000780c */ /* 0x000fd60006f05670 */
[----:B------:R-:W-:Y:S05]  /*0280*/  @P1 BRA `(.L_x_5) ;  /* 0x0000000000201947 */ /* 0x000fea0003800000 */
[----:B------:R-:W3:Y:S02]  /*0290*/  LDCU.64 UR6, c[0x0][0x348] ;  /* 0x00006900ff0677ac */ /* 0x000ee40008000a00 */
[----:B---3--:R-:W-:Y:S02]  /*02a0*/  UIADD3 UR10, UP1, UPT, UR6, 0x80, URZ ;  /* 0x00000080060a7890 */ /* 0x008fe4000ff3e0ff */
[----:B------:R-:W-:Y:S02]  /*02b0*/  UIADD3 UR6, UP0, UPT, UR6, 0x180, URZ ;  /* 0x0000018006067890 */ /* 0x000fe4000ff1e0ff */
[----:B------:R-:W-:Y:S02]  /*02c0*/  UIADD3.X UR11, UPT, UPT, URZ, UR7, URZ, UP1, !UPT ;  /* 0x00000007ff0b7290 */ /* 0x000fe40008ffe4ff */
[----:B------:R-:W-:-:S07]  /*02d0*/  UIADD3.X UR7, UPT, UPT, URZ, UR7, URZ, UP0, !UPT ;  /* 0x00000007ff077290 */ /* 0x000fce00087fe4ff */
[----:B------:R3:W-:Y:S02]  /*02e0*/  UTMACCTL.PF [UR10] ;  /* 0x000000000a0079b9 */ /* 0x0007e40008040000 */
[----:B------:R3:W-:Y:S02]  /*02f0*/  UTMACCTL.PF [UR6] ;  /* 0x00000000060079b9 */ /* 0x0007e40008040000 */
[----:B---3--:R-:W-:Y:S01]  /*0300*/  NOP ;  /* 0x0000000000007918 */ /* 0x008fe20000000000 */
.L_x_5:
[----:B------:R-:W-:Y:S05]  /*0310*/  BSYNC.RECONVERGENT B0 ;  /* 0x0000000000007941 */ /* 0x000fea0003800200 */
.L_x_4:
[----:B------:R-:W-:Y:S04]  /*0320*/  BSSY.RECONVERGENT B0, `(.L_x_6) ;  /* 0x000000a000007945 */ /* 0x000fe80003800200 */
        /* <DEDUP_REMOVED lines=9> */
.L_x_7:
[----:B------:R-:W-:Y:S05]  /*03c0*/  BSYNC.RECONVERGENT B0 ;  /* 0x0000000000007941 */ /* 0x000fea0003800200 */
.L_x_6:
[----:B------:R-:W3:Y:S01]  /*03d0*/  LDCU.64 UR6, c[0x0][0x888] ;  /* 0x00011100ff0677ac */ /* 0x000ee20008000a00 */
[----:B------:R-:W-:Y:S02]  /*03e0*/  UISETP.EQ.U32.AND UP1, UPT, UR4, URZ, UPT ;  /* 0x000000ff0400728c */ /* 0x000fe4000bf22070 */
[----:B------:R-:W-:Y:S02]  /*03f0*/  UPLOP3.LUT UP2, UPT, UPT, UPT, UPT, 0x80, 0x8 ;  /* 0x000000000008789c */ /* 0x000fe40003f4f070 */
[----:B---3--:R-:W-:-:S04]  /*0400*/  UISETP.NE.U32.AND UP0, UPT, UR6, URZ, UPT ;  /* 0x000000ff0600728c */ /* 0x008fc8000bf05070 */
[----:B------:R-:W-:-:S04]  /*0410*/  UISETP.NE.AND.EX UP0, UPT, UR7, URZ, UPT, UP0 ;  /* 0x000000ff0700728c */ /* 0x000fc8000bf05300 */
[----:B------:R-:W-:-:S04]  /*0420*/  UISETP.EQ.OR.EX UP3, UPT, UR5, URZ, !UP0, UP1 ;  /* 0x000000ff0500728c */ /* 0x000fc8000c762710 */
[----:B------:R-:W-:-:S05]  /*0430*/  UP2UR UR44, UPR, URZ, 0x8 ;  /* 0x00000008ff2c7883 */ /* 0x000fca0008000000 */
[----:B------:R-:W-:Y:S07]  /*0440*/  BRA.U !UP3, `(.L_x_8) ;  /* 0x000000010b207547 */ /* 0x000fee000b800000 */
[----:B------:R-:W-:Y:S01]  /*0450*/  UISETP.NE.U32.AND UP2, UPT, UR4, URZ, UPT ;  /* 0x000000ff0400728c */ /* 0x000fe2000bf45070 */
[----:B-----5:R-:W-:Y:S01]  /*0460*/  FSETP.NEU.AND P0, PT, R81, RZ, PT ;  /* 0x000000ff5100720b */ /* 0x020fe20003f0d000 */
[----:B------:R-:W-:Y:S02]  /*0470*/  USEL UR4, URZ, 0xffffffff, UP0 ;  /* 0xffffffffff047887 */ /* 0x000fe40008000000 */
[----:B------:R-:W-:-:S10]  /*0480*/  UISETP.NE.AND.EX UP2, UPT, UR5, URZ, UPT, UP2 ;  /* 0x000000ff0500728c */ /* 0x000fd4000bf45320 */
[----:B------:R-:W-:Y:S01]  /*0490*/  VOTEU.ANY UP1, P0 ;  /* 0x0000000000ff7886 */ /* 0x000fe20000020100 */
[----:B------:R-:W-:-:S04]  /*04a0*/  @!UP2 USEL UR4, URZ, 0xffffffff, UP1 ;  /* 0xffffffffff04a887 */ /* 0x000fc80008800000 */
[----:B------:R-:W-:-:S04]  /*04b0*/  ULOP3.LUT UR4, UR4, 0x1, URZ, 0xc0, !UPT ;  /* 0x0000000104047892 */ /* 0x000fc8000f8ec0ff */
[----:B------:R-:W-:-:S11]  /*04c0*/  UISETP.NE.U32.AND UP2, UPT, UR4, 0x1, UPT ;  /* 0x000000010400788c */ /* 0x000fd6000bf45070 */
.L_x_8:
[----:B-1----:R-:W1:Y:S01]  /*04d0*/  SHFL.IDX PT, R2, R169, RZ, 0x1f ;  /* 0x00001fffa9027589 */ /* 0x002e6200000e0000 */
[----:B------:R-:W-:-:S04]  /*04e0*/  UISETP.NE.AND UP1, UPT, UR8, 0x2, UPT ;  /* 0x000000020800788c */ /* 0x000fc8000bf25270 */
[----:B------:R-:W-:Y:S01]  /*04f0*/  USEL UR13, URZ, 0x1, UP1 ;  /* 0x00000001ff0d7887 */ /* 0x000fe20008800000 */
[----:B-1----:R-:W-:-:S13]  /*0500*/  ISETP.NE.AND P0, PT, R2, RZ, PT ;  /* 0x000000ff0200720c */ /* 0x002fda0003f05270 */
[----:B------:R-:W-:Y:S05]  /*0510*/  @P0 BRA `(.L_x_9) ;  /* 0x0000000000480947 */ /* 0x000fea0003800000 */
[----:B------:R-:W1:Y:S01]  /*0520*/  S2UR UR5, SR_CgaCtaId ;  /* 0x00000000000579c3 */ /* 0x000e620000008800 */
[----:B------:R-:W-:Y:S01]  /*0530*/  UMOV UR6, 0x400 ;  /* 0x0000040000067882 */ /* 0x000fe20000000000 */
[----:B------:R-:W-:Y:S01]  /*0540*/  UMOV UR4, 0x1 ;  /* 0x0000000100047882 */ /* 0x000fe20000000000 */
[----:B------:R-:W-:Y:S01]  /*0550*/  ELECT P0, URZ, PT ;  /* 0x0000000000ff782f */ /* 0x000fe20003800000 */
[----:B-1----:R-:W-:Y:S02]  /*0560*/  ULEA UR5, UR5, UR6, 0x18 ;  /* 0x0000000605057291 */ /* 0x002fe4000f8ec0ff */
[----:B------:R-:W-:-:S04]  /*0570*/  UIADD3 UR6, UPT, UPT, -UR4, 0x100000, URZ ;  /* 0x0010000004067890 */ /* 0x000fc8000fffe1ff */
[----:B------:R-:W-:Y:S02]  /*0580*/  USHF.L.U32 UR7, UR6, 0xb, URZ ;  /* 0x0000000b06077899 */ /* 0x000fe400080006ff */
[----:B------:R-:W-:Y:S01]  /*0590*/  USHF.L.U32 UR6, UR6, 0x1, URZ ;  /* 0x0000000106067899 */ /* 0x000fe200080006ff */
[----:B------:R-:W1:Y:S11]  /*05a0*/  FENCE.VIEW.ASYNC.S ;  /* 0x00000000000073c6 */ /* 0x000e760000000000 */
[----:B-1----:R1:W3:Y:S01]  /*05b0*/  SYNCS.EXCH.64 URZ, [UR5], UR6 ;  /* 0x0000000605ff75b2 */ /* 0x0022e20008000100 */
[----:B------:R1:W4:Y:S01]  /*05c0*/  SYNCS.EXCH.64 URZ, [UR5+0x20], UR6 ;  /* 0x0000200605ff75b2 */ /* 0x0003220008000100 */
[----:B------:R1:W1:Y:S01]  /*05d0*/  SYNCS.EXCH.64 URZ, [UR5+0x8], UR6 ;  /* 0x0000080605ff75b2 */ /* 0x0002620008000100 */
[----:B------:R1:W1:Y:S01]  /*05e0*/  SYNCS.EXCH.64 URZ, [UR5+0x28], UR6 ;  /* 0x0000280605ff75b2 */ /* 0x0002620008000100 */
[----:B------:R1:W1:Y:S01]  /*05f0*/  SYNCS.EXCH.64 URZ, [UR5+0x10], UR6 ;  /* 0x0000100605ff75b2 */ /* 0x0002620008000100 */
[----:B------:R1:W1:Y:S01]  /*0600*/  SYNCS.EXCH.64 URZ, [UR5+0x30], UR6 ;  /* 0x0000300605ff75b2 */ /* 0x0002620008000100 */
[----:B------:R1:W1:Y:S01]  /*0610*/  SYNCS.EXCH.64 URZ, [UR5+0x18], UR6 ;  /* 0x0000180605ff75b2 */ /* 0x0002620008000100 */
[----:B------:R1:W1:Y:S01]  /*0620*/  SYNCS.EXCH.64 URZ, [UR5+0x38], UR6 ;  /* 0x0000380605ff75b2 */ /* 0x0002620008000100 */
[----:B------:R-:W-:Y:S01]  /*0630*/  NOP ;  /* 0x0000000000007918 */ /* 0x000fe20000000000 */
.L_x_9:
[----:B------:R-:W2:Y:S01]  /*0640*/  SHFL.IDX PT, R2, R169, RZ, 0x1f ;  /* 0x00001fffa9027589 */ /* 0x000ea200000e0000 */
[----:B------:R-:W-:Y:S01]  /*0650*/  NOP ;  /* 0x0000000000007918 */ /* 0x000fe20000000000 */
[----:B--2---:R-:W-:-:S13]  /*0660*/  ISETP.NE.AND P0, PT, R2, 0x1, PT ;  /* 0x000000010200780c */ /* 0x004fda0003f05270 */
[----:B------:R-:W-:Y:S05]  /*0670*/  @P0 BRA `(.L_x_10) ;  /* 0x0000000000400947 */ /* 0x000fea0003800000 */
[----:B-1----:R-:W1:Y:S01]  /*0680*/  S2UR UR6, SR_CgaCtaId ;  /* 0x00000000000679c3 */ /* 0x002e620000008800 */
[----:B------:R-:W-:Y:S01]  /*0690*/  UMOV UR7, 0x400 ;  /* 0x0000040000077882 */ /* 0x000fe20000000000 */
[----:B------:R-:W-:Y:S01]  /*06a0*/  UMOV UR5, 0x20 ;  /* 0x0000002000057882 */ /* 0x000fe20000000000 */
[----:B------:R-:W-:Y:S01]  /*06b0*/  UMOV UR4, 0x80 ;  /* 0x0000008000047882 */ /* 0x000fe20000000000 */
[----:B------:R-:W-:-:S04]  /*06c0*/  UIADD3 UR10, UPT, UPT, -UR5, 0x100000, URZ ;  /* 0x00100000050a7890 */ /* 0x000fc8000fffe1ff */
[----:B------:R-:W-:Y:S02]  /*06d0*/  USHF.L.U32 UR11, UR10, 0xb, URZ ;  /* 0x0000000b0a0b7899 */ /* 0x000fe400080006ff */
[----:B------:R-:W-:Y:S02]  /*06e0*/  USHF.L.U32 UR10, UR10, 0x1, URZ ;  /* 0x000000010a0a7899 */ /* 0x000fe400080006ff */
[----:B------:R-:W-:-:S04]  /*06f0*/  UIADD3 UR4, UPT, UPT, -UR4, 0x100000, URZ ;  /* 0x0010000004047890 */ /* 0x000fc8000fffe1ff */
[----:B------:R-:W-:Y:S02]  /*0700*/  USHF.L.U32 UR5, UR4, 0xb, URZ ;  /* 0x0000000b04057899 */ /* 0x000fe400080006ff */
[----:B------:R-:W-:Y:S01]  /*0710*/  USHF.L.U32 UR4, UR4, 0x1, URZ ;  /* 0x0000000104047899 */ /* 0x000fe200080006ff */
[----:B------:R-:W-:Y:S01]  /*0720*/  ELECT P0, URZ, PT ;  /* 0x0000000000ff782f */ /* 0x000fe20003800000 */
[----:B-1----:R-:W-:Y:S01]  /*0730*/  ULEA UR6, UR6, UR7, 0x18 ;  /* 0x0000000706067291 */ /* 0x002fe2000f8ec0ff */
[----:B------:R-:W1:Y:S11]  /*0740*/  FENCE.VIEW.ASYNC.S ;  /* 0x00000000000073c6 */ /* 0x000e760000000000 */
[----:B-1----:R2:W1:Y:S01]  /*0750*/  SYNCS.EXCH.64 URZ, [UR6+0x40], UR10 ;  /* 0x0000400a06ff75b2 */ /* 0x0024620008000100 */
[----:B------:R2:W1:Y:S02]  /*0760*/  SYNCS.EXCH.64 URZ, [UR6+0x48], UR4 ;  /* 0x0000480406ff75b2 */ /* 0x0004640008000100 */
[----:B--2---:R-:W-:Y:S01]  /*0770*/  NOP ;  /* 0x0000000000007918 */ /* 0x004fe20000000000 */
.L_x_10:
[----:B------:R-:W2:Y:S01]  /*0780*/  SHFL.IDX PT, R2, R169, RZ, 0x1f ;  /* 0x00001fffa9027589 */ /* 0x000ea200000e0000 */
[----:B------:R-:W-:Y:S01]  /*0790*/  NOP ;  /* 0x0000000000007918 */ /* 0x000fe20000000000 */
[----:B--2---:R-:W-:-:S13]  /*07a0*/  ISETP.NE.AND P0, PT, R2, 0x3, PT ;  /* 0x000000030200780c */ /* 0x004fda0003f05270 */
[----:B------:R-:W-:Y:S05]  /*07b0*/  @P0 BRA `(.L_x_11) ;  /* 0x0000000000300947 */ /* 0x000fea0003800000 */
[----:B-1----:R-:W1:Y:S01]  /*07c0*/  S2UR UR5, SR_CgaCtaId ;  /* 0x00000000000579c3 */ /* 0x002e620000008800 */
        /* <DEDUP_REMOVED lines=8> */
[----:B-1----:R2:W1:Y:S01]  /*0850*/  SYNCS.EXCH.64 URZ, [UR5+0x50], UR6 ;  /* 0x0000500605ff75b2 */ /* 0x0024620008000100 */
[----:B------:R2:W1:Y:S02]  /*0860*/  SYNCS.EXCH.64 URZ, [UR5+0x58], UR6 ;  /* 0x0000580605ff75b2 */ /* 0x0004640008000100 */
[----:B--2---:R-:W-:Y:S01]  /*0870*/  NOP ;  /* 0x0000000000007918 */ /* 0x004fe20000000000 */
.L_x_11:
[----:B------:R-:W2:Y:S01]  /*0880*/  SHFL.IDX PT, R2, R169, RZ, 0x1f ;  /* 0x00001fffa9027589 */ /* 0x000ea200000e0000 */
[----:B------:R-:W-:Y:S01]  /*0890*/  NOP ;  /* 0x0000000000007918 */ /* 0x000fe20000000000 */
[----:B--2---:R-:W-:-:S13]  /*08a0*/  ISETP.NE.AND P0, PT, R2, 0x4, PT ;  /* 0x000000040200780c */ /* 0x004fda0003f05270 */
[----:B------:R-:W-:Y:S05]  /*08b0*/  @P0 BRA `(.L_x_12) ;  /* 0x00000000004c0947 */ /* 0x000fea0003800000 */
[----:B-1----:R-:W1:Y:S01]  /*08c0*/  S2UR UR5, SR_CgaCtaId ;  /* 0x00000000000579c3 */ /* 0x002e620000008800 */
[----:B------:R-:W-:Y:S01]  /*08d0*/  UMOV UR7, 0x100 ;  /* 0x0000010000077882 */ /* 0x000fe20000000000 */
[----:B------:R-:W-:Y:S01]  /*08e0*/  UMOV UR6, 0x400 ;  /* 0x0000040000067882 */ /* 0x000fe20000000000 */
[----:B------:R-:W-:Y:S01]  /*08f0*/  USEL UR7, UR7, 0xe0, UP2 ;  /* 0x000000e007077887 */ /* 0x000fe20009000000 */
[----:B------:R-:W-:Y:S01]  /*0900*/  UMOV UR4, 0x1 ;  /* 0x0000000100047882 */ /* 0x000fe20000000000 */
[----:B------:R-:W-:Y:S01]  /*0910*/  ELECT P0, URZ, PT ;  /* 0x0000000000ff782f */ /* 0x000fe20003800000 */
[----:B------:R-:W-:-:S04]  /*0920*/  UIADD3 UR10, UPT, UPT, -UR4, 0x100000, URZ ;  /* 0x00100000040a7890 */ /* 0x000fc8000fffe1ff */
[----:B------:R-:W-:Y:S02]  /*0930*/  USHF.L.U32 UR11, UR10, 0xb, URZ ;  /* 0x0000000b0a0b7899 */ /* 0x000fe400080006ff */
[----:B------:R-:W-:Y:S02]  /*0940*/  USHF.L.U32 UR10, UR10, 0x1, URZ ;  /* 0x000000010a0a7899 */ /* 0x000fe400080006ff */
[----:B-1----:R-:W-:Y:S02]  /*0950*/  ULEA UR5, UR5, UR6, 0x18 ;  /* 0x0000000605057291 */ /* 0x002fe4000f8ec0ff */
[----:B------:R-:W-:-:S04]  /*0960*/  UIADD3 UR6, UPT, UPT, -UR7, 0x100000, URZ ;  /* 0x0010000007067890 */ /* 0x000fc8000fffe1ff */
[----:B------:R-:W-:Y:S02]  /*0970*/  USHF.L.U32 UR7, UR6, 0xb, URZ ;  /* 0x0000000b06077899 */ /* 0x000fe400080006ff */
[----:B------:R-:W-:Y:S01]  /*0980*/  USHF.L.U32 UR6, UR6, 0x1, URZ ;  /* 0x0000000106067899 */ /* 0x000fe200080006ff */
[----:B------:R-:W1:Y:S03]  /*0990*/  FENCE.VIEW.ASYNC.S ;  /* 0x00000000000073c6 */ /* 0x000e660000000000 */
[----:B-1----:R2:W1:Y:S08]  /*09a0*/  SYNCS.EXCH.64 URZ, [UR5+0x60], UR10 ;  /* 0x0000600a05ff75b2 */ /* 0x0024700008000100 */
[----:B------:R2:W1:Y:S01]  /*09b0*/  SYNCS.EXCH.64 URZ, [UR5+0x70], UR6 ;  /* 0x0000700605ff75b2 */ /* 0x0004620008000100 */
[----:B------:R2:W1:Y:S01]  /*09c0*/  SYNCS.EXCH.64 URZ, [UR5+0x68], UR10 ;  /* 0x0000680a05ff75b2 */ /* 0x0004620008000100 */
[----:B------:R2:W1:Y:S02]  /*09d0*/  SYNCS.EXCH.64 URZ, [UR5+0x78], UR6 ;  /* 0x0000780605ff75b2 */ /* 0x0004640008000100 */
[----:B--2---:R-:W-:Y:S01]  /*09e0*/  NOP ;  /* 0x0000000000007918 */ /* 0x004fe20000000000 */
.L_x_12:
        /* <DEDUP_REMOVED lines=18> */
[----:B------:R2:W1:Y:S01]  /*0b10*/  SYNCS.EXCH.64 URZ, [UR6+0xa0], UR4 ;  /* 0x0000a00406ff75b2 */ /* 0x0004620008000100 */
[----:B------:R2:W1:Y:S01]  /*0b20*/  SYNCS.EXCH.64 URZ, [UR6+0x88], UR10 ;  /* 0x0000880a06ff75b2 */ /* 0x0004620008000100 */
[----:B------:R2:W1:Y:S01]  /*0b30*/  SYNCS.EXCH.64 URZ, [UR6+0xa8], UR4 ;  /* 0x0000a80406ff75b2 */ /* 0x0004620008000100 */
[----:B------:R2:W1:Y:S01]  /*0b40*/  SYNCS.EXCH.64 URZ, [UR6+0x90], UR10 ;  /* 0x0000900a06ff75b2 */ /* 0x0004620008000100 */
[----:B------:R2:W1:Y:S01]  /*0b50*/  SYNCS.EXCH.64 URZ, [UR6+0xb0], UR4 ;  /* 0x0000b00406ff75b2 */ /* 0x0004620008000100 */
[----:B------:R2:W1:Y:S01]  /*0b60*/  SYNCS.EXCH.64 URZ, [UR6+0x98], UR10 ;  /* 0x0000980a06ff75b2 */ /* 0x0004620008000100 */
[----:B------:R2:W1:Y:S02]  /*0b70*/  SYNCS.EXCH.64 URZ, [UR6+0xb8], UR4 ;  /* 0x0000b80406ff75b2 */ /* 0x0004640008000100 */
[----:B--2---:R-:W-:Y:S01]  /*0b80*/  NOP ;  /* 0x0000000000007918 */ /* 0x004fe20000000000 */
.L_x_13:
        /* <DEDUP_REMOVED lines=14> */
[----:B------:R2:W1:Y:S01]  /*0c70*/  SYNCS.EXCH.64 URZ, [UR5+0xd0], UR6 ;  /* 0x0000d00605ff75b2 */ /* 0x0004620008000100 */
[----:B------:R2:W1:Y:S01]  /*0c80*/  SYNCS.EXCH.64 URZ, [UR5+0xc8], UR6 ;  /* 0x0000c80605ff75b2 */ /* 0x0004620008000100 */
[----:B------:R2:W1:Y:S02]  /*0c90*/  SYNCS.EXCH.64 URZ, [UR5+0xd8], UR6 ;  /* 0x0000d80605ff75b2 */ /* 0x0004640008000100 */
[----:B--2---:R-:W-:Y:S01]  /*0ca0*/  NOP ;  /* 0x0000000000007918 */ /* 0x004fe20000000000 */
.L_x_14:
[----:B-1----:R-:W1:Y:S01]  /*0cb0*/  S2UR UR5, SR_CTAID.X ;  /* 0x00000000000579c3 */ /* 0x002e620000002500 */
[----:B------:R-:W-:-:S05]  /*0cc0*/  CS2R.32 R165, SR_CgaSize ;  /* 0x0000000000a57805 */ /* 0x000fca0000008a00 */
[----:B------:R-:W-:-:S05]  /*0cd0*/  IMAD R165, R165, -0xa0, RZ ;  /* 0xffffff60a5a57824 */ /* 0x000fca00078e02ff */
[----:B------:R-:W-:-:S14]  /*0ce0*/  R2UR UR7, R165 ;  /* 0x00000000a50772ca */ /* 0x000fdc00000e0000 */
[----:B------:R-:W2:Y:S01]  /*0cf0*/  LDCU UR7, c[0x0][UR7+0x2b0] ;  /* 0x00005600070777ac */ /* 0x000ea20008000800 */
[----:B------:R-:W-:Y:S01]  /*0d00*/  NOP ;  /* 0x0000000000007918 */ /* 0x000fe20000000000 */
[----:B------:R-:W-:-:S05]  /*0d10*/  CS2R.32 R165, SR_CgaSize ;  /* 0x0000000000a57805 */ /* 0x000fca0000008a00 */
[----:B------:R-:W-:-:S05]  /*0d20*/  IMAD R165, R165, -0xa0, RZ ;  /* 0xffffff60a5a57824 */ /* 0x000fca00078e02ff */
[----:B------:R-:W-:-:S14]  /*0d30*/  R2UR UR6, R165 ;  /* 0x00000000a50672ca */ /* 0x000fdc00000e0000 */
[----:B------:R-:W3:Y:S01]  /*0d40*/  LDCU UR6, c[0x0][UR6+0x2b4] ;  /* 0x00005680060677ac */ /* 0x000ee20008000800 */
[----:B------:R-:W4:Y:S08]  /*0d50*/  S2UR UR4, SR_CTAID.Y ;  /* 0x00000000000479c3 */ /* 0x000f300000002600 */
[----:B------:R-:W3:Y:S01]  /*0d60*/  LDC R9, c[0x0][0xb24] ;  /* 0x0002c900ff097b82 */ /* 0x000ee20000000800 */
[----:B-1----:R-:W-:-:S02]  /*0d70*/  I2FP.F32.U32 R5, UR5 ;  /* 0x0000000500057c45 */ /* 0x002fc40008201000 */
[----:B------:R-:W-:-:S05]  /*0d80*/  CS2R.32 R3, SR_CgaSize ;  /* 0x0000000000037805 */ /* 0x000fca0000008a00 */
[----:B------:R-:W-:-:S06]  /*0d90*/  IMAD R3, R3, -0xa0, RZ ;  /* 0xffffff6003037824 */ /* 0x000fcc00078e02ff */
[----:B------:R-:W1:Y:S01]  /*0da0*/  LDC R3, c[0x0][R3+0x2a0] ;  /* 0x0000a80003037b82 */ /* 0x000e620000000800 */
[----:B------:R-:W-:Y:S01]  /*0db0*/  MOV R165, UR5 ;  /* 0x0000000500a57c02 */ /* 0x000fe20008000f00 */
[----:B--2---:R-:W-:Y:S01]  /*0dc0*/  FMUL R5, R5, UR7 ;  /* 0x0000000705057c20 */ /* 0x004fe20008400000 */
[----:B----4-:R-:W-:Y:S02]  /*0dd0*/  I2FP.F32.U32 R4, UR4 ;  /* 0x0000000400047c45 */ /* 0x010fe40008201000 */
[----:B------:R-:W-:-:S05]  /*0de0*/  CS2R.32 R2, SR_CgaSize ;  /* 0x0000000000027805 */ /* 0x000fca0000008a00 */
[----:B------:R-:W-:-:S06]  /*0df0*/  IMAD R2, R2, -0xa0, RZ ;  /* 0xffffff6002027824 */ /* 0x000fcc00078e02ff */
[----:B------:R-:W2:Y:S01]  /*0e00*/  LDC R2, c[0x0][R2+0x2a4] ;  /* 0x0000a90002027b82 */ /* 0x000ea20000000800 */
[----:B------:R-:W4:Y:S01]  /*0e10*/  F2I.U32.TRUNC.NTZ R154, R5 ;  /* 0x00000005009a7305 */ /* 0x000f22000020f000 */
[----:B------:R-:W-:Y:S01]  /*0e20*/  MOV R155, UR4 ;  /* 0x00000004009b7c02 */ /* 0x000fe20008000f00 */
[----:B---3--:R-:W-:-:S05]  /*0e30*/  FMUL R4, R4, UR6 ;  /* 0x0000000604047c20 */ /* 0x008fca0008400000 */
[----:B------:R-:W-:Y:S01]  /*0e40*/  BAR.SYNC.DEFER_BLOCKING 0x0 ;  /* 0x0000000000007b1d */ /* 0x000fe20000010000 */
[----:B------:R-:W-:-:S05]  /*0e50*/  ISETP.GE.AND P0, PT, R9, 0x1, PT ;  /* 0x000000010900780c */ /* 0x000fca0003f06270 */
[----:B------:R-:W3:Y:S02]  /*0e60*/  F2I.U32.TRUNC.NTZ R143, R4 ;  /* 0x00000004008f7305 */ /* 0x000ee4000020f000 */
[----:B------:R-:W2:Y:S01]  /*0e70*/  S2UR UR36, SR_CTAID.Z ;  /* 0x00000000002479c3 */ /* 0x000ea20000002700 */
[----:B----4-:R-:W-:-:S05]  /*0e80*/  IADD3 R154, PT, PT, -R154, RZ, RZ ;  /* 0x000000ff9a9a7210 */ /* 0x010fca0007ffe1ff */
[----:B-1----:R-:W-:Y:S01]  /*0e90*/  IMAD R154, R3, R154, UR5 ;  /* 0x00000005039a7e24 */ /* 0x002fe2000f8e029a */
[----:B---3--:R-:W-:-:S05]  /*0ea0*/  IADD3 R143, PT, PT, -R143, RZ, RZ ;  /* 0x000000ff8f8f7210 */ /* 0x008fca0007ffe1ff */
[----:B--2---:R-:W-:Y:S01]  /*0eb0*/  IMAD R143, R2, R143, UR4 ;  /* 0x00000004028f7e24 */ /* 0x004fe2000f8e028f */
[----:B------:R-:W-:Y:S06]  /*0ec0*/  @!P0 BRA `(.L_x_15) ;  /* 0x0000000000b88947 */ /* 0x000fec0003800000 */
[----:B------:R-:W1:Y:S01]  /*0ed0*/  LDC.64 R4, c[0x0][0xb18] ;  /* 0x0002c600ff047b82 */ /* 0x000e620000000a00 */
[----:B------:R-:W-:-:S07]  /*0ee0*/  ISETP.NE.AND P0, PT, R9, 0x1, PT ;  /* 0x000000010900780c */ /* 0x000fce0003f05270 */
[----:B------:R-:W2:Y:S08]  /*0ef0*/  LDC R10, c[0x0][0xb0c] ;  /* 0x0002c300ff0a7b82 */ /* 0x000eb00000000800 */
[----:B------:R-:W3:Y:S08]  /*0f00*/  LDC R11, c[0x0][0x370] ;  /* 0x0000dc00ff0b7b82 */ /* 0x000ef00000000800 */
[----:B------:R-:W4:Y:S01]  /*0f10*/  LDC R12, c[0x0][0x374] ;  /* 0x0000dd00ff0c7b82 */ /* 0x000f220000000800 */
[----:B-1----:R-:W-:-:S07]  /*0f20*/  ISETP.NE.AND P1, PT, R4, 0x1, PT ;  /* 0x000000010400780c */ /* 0x002fce0003f25270 */
[----:B------:R-:W3:Y:S01]  /*0f30*/  LDC.64 R6, c[0x0][0xb10] ;  /* 0x0002c400ff067b82 */ /* 0x000ee20000000a00 */
[----:B--2---:R-:W-:-:S07]  /*0f40*/  ISETP.NE.AND P2, PT, R10, 0x1, PT ;  /* 0x000000010a00780c */ /* 0x004fce0003f45270 */
[----:B------:R-:W1:Y:S08]  /*0f50*/  LDC R8, c[0x0][0xb20] ;  /* 0x0002c800ff087b82 */ /* 0x000e700000000800 */
[----:B------:R-:W2:Y:S01]  /*0f60*/  LDC.64 R2, c[0x0][0xb28] ;  /* 0x0002ca00ff027b82 */ /* 0x000ea20000000a00 */
[----:B----4-:R-:W-:-:S04]  /*0f70*/  IMAD.HI.U32 R13, R12, R5, RZ ;  /* 0x000000050c0d7227 */ /* 0x010fc800078e00ff */
[----:B------:R-:W-:-:S04]  /*0f80*/  IMAD.HI.U32 R5, R155, R5, RZ ;  /* 0x000000059b057227 */ /* 0x000fc800078e00ff */
[----:B---3--:R-:W-:-:S04]  /*0f90*/  IMAD.HI.U32 R14, R11, R6, RZ ;  /* 0x000000060b0e7227 */ /* 0x008fc800078e00ff */
[----:B------:R-:W-:Y:S01]  /*0fa0*/  IMAD.HI.U32 R16, R165, R6, RZ ;  /* 0x00000006a5107227 */ /* 0x000fe200078e00ff */
[-C--:B------:R-:W-:Y:S02]  /*0fb0*/  @P2 SHF.R.U32.HI R11, RZ, R7.reuse, R14 ;  /* 0x00000007ff0b2219 */ /* 0x080fe4000001160e */
[-C--:B-1----:R-:W-:Y:S02]  /*0fc0*/  @P1 SHF.R.U32.HI R12, RZ, R8.reuse, R13 ;  /* 0x00000008ff0c1219 */ /* 0x082fe4000001160d */
[----:B------:R-:W-:Y:S02]  /*0fd0*/  SHF.R.U32.HI R8, RZ, R8, R5 ;  /* 0x00000008ff087219 */ /* 0x000fe40000011605 */
[----:B------:R-:W-:Y:S02]  /*0fe0*/  SHF.R.U32.HI R16, RZ, R7, R16 ;  /* 0x00000007ff107219 */ /* 0x000fe40000011610 */
[----:B------:R-:W-:Y:S01]  /*0ff0*/  SEL R5, R155, R8, !P1 ;  /* 0x000000089b057207 */ /* 0x000fe20004800000 */
[----:B--2---:R-:W-:Y:S01]  /*1000*/  IMAD.HI.U32 R14, R12, R2, RZ ;  /* 0x000000020c0e7227 */ /* 0x004fe200078e00ff */
[----:B------:R-:W-:-:S03]  /*1010*/  SEL R7, R165, R16, !P2 ;  /* 0x00000010a5077207 */ /* 0x000fc60005000000 */
[----:B------:R-:W-:Y:S01]  /*1020*/  IMAD.HI.U32 R6, R11, R2, RZ ;  /* 0x000000020b067227 */ /* 0x000fe200078e00ff */
[----:B------:R-:W-:-:S04]  /*1030*/  @P0 SHF.R.U32.HI R12, RZ, R3, R14 ;  /* 0x00000003ff0c0219 */ /* 0x000fc8000001160e */
[----:B------:R-:W-:Y:S01]  /*1040*/  @P0 SHF.R.U32.HI R11, RZ, R3, R6 ;  /* 0x00000003ff0b0219 */ /* 0x000fe20000011606 */
[----:B------:R-:W-:-:S04]  /*1050*/  IMAD R12, R12, R9, RZ ;  /* 0x000000090c0c7224 */ /* 0x000fc800078e02ff */
[----:B------:R-:W-:Y:S01]  /*1060*/  IMAD R6, R11, R9, RZ ;  /* 0x000000090b067224 */ /* 0x000fe200078e02ff */
[----:B------:R-:W-:-:S04]  /*1070*/  ISETP.GE.AND P1, PT, R5, R12, PT ;  /* 0x0000000c0500720c */ /* 0x000fc80003f26270 */
[----:B------:R-:W-:Y:S01]  /*1080*/  ISETP.GE.OR P1, PT, R7, R6, P1 ;  /* 0x000000060700720c */ /* 0x000fe20000f26670 */
[----:B------:R-:W-:-:S05]  /*1090*/  IMAD.HI.U32 R6, R5, R2, RZ ;  /* 0x0000000205067227 */ /* 0x000fca00078e00ff */
[----:B------:R-:W-:-:S04]  /*10a0*/  SHF.R.U32.HI R6, RZ, R3, R6 ;  /* 0x00000003ff067219 */ /* 0x000fc80000011606 */
[----:B------:R-:W-:-:S03]  /*10b0*/  SEL R6, R5, R6, !P0 ;  /* 0x0000000605067207 */ /* 0x000fc60004000000 */
[----:B------:R-:W-:Y:S01]  /*10c0*/  @!P1 IMAD.HI.U32 R8, R7, R2, RZ ;  /* 0x0000000207089227 */ /* 0x000fe200078e00ff */
[----:B------:R-:W-:-:S04]  /*10d0*/  IADD3 R2, PT, PT, -R6, RZ, RZ ;  /* 0x000000ff06027210 */ /* 0x000fc80007ffe1ff */
[----:B------:R-:W-:Y:S01]  /*10e0*/  @!P1 SHF.R.U32.HI R8, RZ, R3, R8 ;  /* 0x00000003ff089219 */ /* 0x000fe20000011608 */
[----:B------:R-:W-:-:S03]  /*10f0*/  IMAD R2, R9, R2, R5 ;  /* 0x0000000209027224 */ /* 0x000fc600078e0205 */
[----:B------:R-:W-:Y:S02]  /*1100*/  @!P1 SEL R3, R7, R8, !P0 ;  /* 0x0000000807039207 */ /* 0x000fe40004000000 */
[----:B------:R-:W-:-:S03]  /*1110*/  IADD3 R8, PT, PT, -R5, RZ, RZ ;  /* 0x000000ff05087210 */ /* 0x000fc60007ffe1ff */
[--C-:B------:R-:W-:Y:S02]  /*1120*/  @!P1 IMAD.IADD R6, R6, 0x1, -R3.reuse ;  /* 0x0000000106069824 */ /* 0x100fe400078e0a03 */
[----:B------:R-:W-:Y:S01]  /*1130*/  @!P1 IMAD R3, R2, R11, R3 ;  /* 0x0000000b02039224 */ /* 0x000fe200078e0203 */
[----:B------:R-:W-:Y:S01]  /*1140*/  IADD3 R2, PT, PT, -R7, RZ, RZ ;  /* 0x000000ff07027210 */ /* 0x000fe20007ffe1ff */
[----:B------:R-:W-:Y:S02]  /*1150*/  @!P1 IMAD R5, R6, R9, R7 ;  /* 0x0000000906059224 */ /* 0x000fe400078e0207 */
[----:B------:R-:W-:Y:S02]  /*1160*/  IMAD R8, R4, R8, R155 ;  /* 0x0000000804087224 */ /* 0x000fe400078e029b */
[----:B------:R-:W-:Y:S02]  /*1170*/  @!P1 IMAD.MOV.U32 R7, RZ, RZ, R3 ;  /* 0x000000ffff079224 */ /* 0x000fe400078e0003 */
[----:B------:R-:W-:-:S02]  /*1180*/  IMAD R2, R10, R2, R165 ;  /* 0x000000020a027224 */ /* 0x000fc400078e02a5 */
[----:B------:R-:W-:Y:S02]  /*1190*/  IMAD R155, R5, R4, R8 ;  /* 0x00000004059b7224 */ /* 0x000fe400078e0208 */
[----:B------:R-:W-:Y:S02]  /*11a0*/  IMAD R165, R7, R10, R2 ;  /* 0x0000000a07a57224 */ /* 0x000fe400078e0202 */
.L_x_15:
[----:B------:R-:W1:Y:S01]  /*11b0*/  LDCU UR4, c[0x0][0xb30] ;  /* 0x00016600ff0477ac */ /* 0x000e620008000800 */
[----:B------:R-:W2:Y:S08]  /*11c0*/  S2UR UR37, SR_CgaCtaId ;  /* 0x00000000002579c3 */ /* 0x000eb00000008800 */
[----:B------:R-:W3:Y:S01]  /*11d0*/  LDC R72, c[0x0][0xb24] ;  /* 0x0002c900ff487b82 */ /* 0x000ee20000000800 */
[----:B-1----:R-:W-:-:S09]  /*11e0*/  UISETP.NE.AND UP1, UPT, UR4, 0x1, UPT ;  /* 0x000000010400788c */ /* 0x002fd2000bf25270 */
[----:B--2---:R-:W-:Y:S05]  /*11f0*/  BRA.U UP1, `(.L_x_16) ;  /* 0x0000000101407547 */ /* 0x004fea000b800000 */
[----:B------:R-:W1:Y:S08]  /*1200*/  LDC.64 R4, c[0x0][0xb10] ;  /* 0x0002c400ff047b82 */ /* 0x000e700000000a00 */
[----:B------:R-:W2:Y:S08]  /*1210*/  LDC.64 R2, c[0x0][0xb18] ;  /* 0x0002c600ff027b82 */ /* 0x000eb00000000a00 */
[----:B------:R-:W4:Y:S08]  /*1220*/  LDC R6, c[0x0][0xb20] ;  /* 0x0002c800ff067b82 */ /* 0x000f300000000800 */
[----:B------:R-:W3:Y:S01]  /*1230*/  LDC R8, c[0x0][0xb0c] ;  /* 0x0002c300ff087b82 */ /* 0x000ee20000000800 */
[----:B-1----:R-:W-:-:S05]  /*1240*/  IMAD.HI.U32 R4, R165, R4, RZ ;  /* 0x00000004a5047227 */ /* 0x002fca00078e00ff */
[----:B------:R-:W-:Y:S01]  /*1250*/  SHF.R.U32.HI R4, RZ, R5, R4 ;  /* 0x00000005ff047219 */ /* 0x000fe20000011604 */
[----:B--2---:R-:W-:Y:S01]  /*1260*/  IMAD.HI.U32 R3, R155, R3, RZ ;  /* 0x000000039b037227 */ /* 0x004fe200078e00ff */
[----:B------:R-:W-:-:S04]  /*1270*/  ISETP.NE.AND P0, PT, R2, 0x1, PT ;  /* 0x000000010200780c */ /* 0x000fc80003f05270 */
[----:B----4-:R-:W-:-:S04]  /*1280*/  SHF.R.U32.HI R6, RZ, R6, R3 ;  /* 0x00000006ff067219 */ /* 0x010fc80000011603 */
[----:B------:R-:W-:Y:S02]  /*1290*/  SEL R3, R155, R6, !P0 ;  /* 0x000000069b037207 */ /* 0x000fe40004000000 */
[----:B---3--:R-:W-:-:S04]  /*12a0*/  ISETP.NE.AND P1, PT, R8, 0x1, PT ;  /* 0x000000010800780c */ /* 0x008fc80003f25270 */
[----:B------:R-:W-:-:S05]  /*12b0*/  SEL R4, R165, R4, !P1 ;  /* 0x00000004a5047207 */ /* 0x000fca0004800000 */
[----:B------:R-:W-:Y:S02]  /*12c0*/  IMAD.IADD R5, R3, 0x1, -R4 ;  /* 0x0000000103057824 */ /* 0x000fe400078e0a04 */
[----:B------:R-:W-:Y:S02]  /*12d0*/  IMAD.IADD R3, R4, 0x1, -R3 ;  /* 0x0000000104037824 */ /* 0x000fe400078e0a03 */
[----:B------:R-:W-:Y:S02]  /*12e0*/  IMAD R165, R5, R8, R165 ;  /* 0x0000000805a57224 */ /* 0x000fe400078e02a5 */
[----:B------:R-:W-:-:S07]  /*12f0*/  IMAD R155, R3, R2, R155 ;  /* 0x00000002039b7224 */ /* 0x000fce00078e029b */
.L_x_16:
[----:B------:R-:W-:Y:S01]  /*1300*/  BAR.SYNC.DEFER_BLOCKING 0x0 ;  /* 0x0000000000007b1d */ /* 0x000fe20000010000 */
[----:B------:R-:W-:Y:S01]  /*1310*/  UISETP.NE.AND UP1, UPT, UR8, 0x2, UPT ;  /* 0x000000020800788c */ /* 0x000fe2000bf25270 */
[----:B------:R-:W-:Y:S02]  /*1320*/  ISETP.NE.OR P5, PT, R0, 0x2, !P5 ;  /* 0x000000020000780c */ /* 0x000fe40006fa5670 */
[----:B------:R-:W-:-:S06]  /*1330*/  LOP3.LUT R2, R166, 0x1f, RZ, 0xc0, !PT ;  /* 0x0000001fa6027812 */ /* 0x000fcc00078ec0ff */
[----:B------:R-:W-:Y:S05]  /*1340*/  BRA.U UP1, `(.L_x_17) ;  /* 0x00000011015c7547 */ /* 0x000fea000b800000 */
[----:B------:R-:W1:Y:S01]  /*1350*/  LDCU UR13, c[0x0][0x38c] ;  /* 0x00007180ff0d77ac */ /* 0x000e620008000800 */
[----:B------:R-:W2:Y:S01]  /*1360*/  LDC R9, c[0x0][0x370] ;  /* 0x0000dc00ff097b82 */ /* 0x000ea20000000800 */
[----:B------:R-:W-:Y:S01]  /*1370*/  PLOP3.LUT P1, PT, PT, PT, UP2, 0x80, 0x8 ;  /* 0x000000000008781c */ /* 0x000fe20003f2f028 */
[----:B------:R-:W-:Y:S01]  /*1380*/  IMAD.MOV.U32 R15, RZ, RZ, 0x1 ;  /* 0x00000001ff0f7424 */ /* 0x000fe200078e00ff */
[----:B------:R-:W-:Y:S01]  /*1390*/  ISETP.EQ.OR P4, PT, R2, RZ, P5 ;  /* 0x000000ff0200720c */ /* 0x000fe20002f82670 */
[----:B------:R-:W-:Y:S01]  /*13a0*/  IMAD.MOV.U32 R14, RZ, RZ, RZ ;  /* 0x000000ffff0e7224 */ /* 0x000fe200078e00ff */
[----:B------:R-:W-:Y:S02]  /*13b0*/  PLOP3.LUT P1, PT, P1, PT, PT, 0x8, 0x80 ;  /* 0x000000000080781c */ /* 0x000fe40000f2e170 */
[----:B------:R-:W-:Y:S01]  /*13c0*/  CS2R R12, SRZ ;  /* 0x00000000000c7805 */ /* 0x000fe2000001ff00 */
[----:B------:R-:W-:Y:S01]  /*13d0*/  IMAD.MOV.U32 R10, RZ, RZ, 0x1 ;  /* 0x00000001ff0a7424 */ /* 0x000fe200078e00ff */
[----:B------:R-:W4:Y:S01]  /*13e0*/  LDC R0, c[0x0][0x374] ;  /* 0x0000dd00ff007b82 */ /* 0x000f220000000800 */
[----:B------:R-:W2:Y:S01]  /*13f0*/  LDCU.64 UR22, c[0x0][0x348] ;  /* 0x00006900ff1677ac */ /* 0x000ea20008000a00 */
[----:B------:R-:W-:Y:S01]  /*1400*/  UMOV UR6, URZ ;  /* 0x000000ff00067c82 */ /* 0x000fe20008000000 */
[----:B-1----:R-:W-:-:S04]  /*1410*/  UIADD3 UR5, UPT, UPT, UR13, 0x1f, URZ ;  /* 0x0000001f0d057890 */ /* 0x002fc8000fffe0ff */
[----:B------:R-:W-:-:S04]  /*1420*/  USHF.R.S32.HI UR4, URZ, 0x1f, UR5 ;  /* 0x0000001fff047899 */ /* 0x000fc80008011405 */
[----:B------:R-:W-:-:S04]  /*1430*/  ULEA.HI UR4, UR4, UR5, URZ, 0x5 ;  /* 0x0000000504047291 */ /* 0x000fc8000f8f28ff */
[----:B------:R-:W-:Y:S02]  /*1440*/  USHF.R.S32.HI UR15, URZ, 0x5, UR4 ;  /* 0x00000005ff0f7899 */ /* 0x000fe40008011404 */
[----:B------:R-:W-:Y:S02]  /*1450*/  UIADD3 UR4, UPT, UPT, UR13, -0x1, URZ ;  /* 0xffffffff0d047890 */ /* 0x000fe4000fffe0ff */
[----:B------:R-:W-:Y:S02]  /*1460*/  UISETP.LT.U32.AND UP0, UPT, UR15, 0x4, UPT ;  /* 0x000000040f00788c */ /* 0x000fe4000bf01070 */
[----:B------:R-:W-:Y:S02]  /*1470*/  UISETP.GE.U32.AND UP1, UPT, UR4, -0x3f, UPT ;  /* 0xffffffc10400788c */ /* 0x000fe4000bf26070 */
[----:B------:R-:W-:Y:S02]  /*1480*/  USEL UR14, UR15, 0x4, UP0 ;  /* 0x000000040f0e7887 */ /* 0x000fe40008000000 */
[----:B------:R-:W-:-:S02]  /*1490*/  UIADD3 UR13, UPT, UPT, UR13, 0x3e, URZ ;  /* 0x0000003e0d0d7890 */ /* 0x000fc4000fffe0ff */
[----:B------:R-:W-:Y:S02]  /*14a0*/  UIADD3 UR5, UPT, UPT, UR14, -0x1, URZ ;  /* 0xffffffff0e057890 */ /* 0x000fe4000fffe0ff */
[----:B------:R-:W-:-:S03]  /*14b0*/  UIADD3 UR7, UPT, UPT, UR15, -UR14, URZ ;  /* 0x8000000e0f077290 */ /* 0x000fc6000fffe0ff */
[----:B------:R-:W-:-:S04]  /*14c0*/  @UP1 UIADD3 UR5, UPT, UPT, UR14, URZ, URZ ;  /* 0x000000ff0e051290 */ /* 0x000fc8000fffe0ff */
[----:B--2---:R-:W-:-:S12]  /*14d0*/  UIADD3 UR5, UPT, UPT, UR5, 0x1, URZ ;  /* 0x0000000105057890 */ /* 0x004fd8000fffe0ff */
.L_x_35:
[----:B------:R-:W-:Y:S01]  /*14e0*/  UISETP.NE.AND UP0, UPT, UR37, URZ, UPT ;  /* 0x000000ff2500728c */ /* 0x000fe2000bf05270 */
[----:B------:R-:W1:Y:S08]  /*14f0*/  S2UR UR37, SR_CgaCtaId ;  /* 0x00000000002579c3 */ /* 0x000e700000008800 */
[----:B------:R-:W-:Y:S05]  /*1500*/  BRA.U UP0, `(.L_x_18) ;  /* 0x0000000100347547 */ /* 0x000fea000b800000 */
[----:B------:R-:W2:Y:S01]  /*1510*/  S2R R2, SR_CgaCtaId ;  /* 0x0000000000027919 */ /* 0x000ea20000008800 */
[----:B------:R-:W-:-:S04]  /*1520*/  MOV R3, 0x400 ;  /* 0x0000040000037802 */ /* 0x000fc80000000f00 */
[----:B--2---:R-:W-:Y:S02]  /*1530*/  LEA R3, R2, R3, 0x18 ;  /* 0x0000000302037211 */ /* 0x004fe400078ec0ff */
[----:B------:R-:W-:-:S03]  /*1540*/  SHF.L.U32 R2, R10, 0x1f, RZ ;  /* 0x0000001f0a027819 */ /* 0x000fc600000006ff */
[----:B------:R-:W-:-:S04]  /*1550*/  IMAD R3, R12, 0x8, R3 ;  /* 0x000000080c037824 */ /* 0x000fc800078e0203 */
[----:B------:R-:W2:Y:S02]  /*1560*/  SYNCS.PHASECHK.TRANS64.TRYWAIT P0, [R3+URZ+0xd0], R2 ;  /* 0x0000d002030075a7 */ /* 0x000ea400080011ff */
[----:B--2---:R-:W-:Y:S05]  /*1570*/  @!P0 BRA `(.L_x_19) ;  /* 0x00000050009c8947 */ /* 0x004fea0003800000 */
.L_x_95:
[----:B------:R-:W-:Y:S01]  /*1580*/  VIADD R12, R12, 0x1 ;  /* 0x000000010c0c7836 */ /* 0x000fe20000000000 */
[----:B------:R2:W-:Y:S04]  /*1590*/  SYNCS.ARRIVE.TRANS64.A1T0 RZ, [R3+URZ+0xc0], RZ ;  /* 0x0000c0ff03ff79a7 */ /* 0x0005e800081000ff */
[----:B------:R-:W-:-:S04]  /*15a0*/  ISETP.NE.AND P0, PT, R12, 0x2, PT ;  /* 0x000000020c00780c */ /* 0x000fc80003f05270 */
[----:B------:R-:W-:Y:S02]  /*15b0*/  SEL R12, R12, RZ, P0 ;  /* 0x000000ff0c0c7207 */ /* 0x000fe40000000000 */
[----:B--2---:R-:W-:-:S04]  /*15c0*/  SEL R3, RZ, 0x1, P0 ;  /* 0x00000001ff037807 */ /* 0x004fc80000000000 */
[----:B------:R-:W-:-:S07]  /*15d0*/  LOP3.LUT R10, R10, R3, RZ, 0x3c, !PT ;  /* 0x000000030a0a7212 */ /* 0x000fce00078e3cff */
.L_x_18:
[----:B------:R-:W-:Y:S01]  /*15e0*/  UMOV UR4, 0x400 ;  /* 0x0000040000047882 */ /* 0x000fe20000000000 */
[----:B------:R-:W-:Y:S01]  /*15f0*/  SHF.L.U32 R2, R15, 0x1f, RZ ;  /* 0x0000001f0f027819 */ /* 0x000fe200000006ff */
[----:B-1----:R-:W-:Y:S01]  /*1600*/  ULEA UR4, UR37, UR4, 0x18 ;  /* 0x0000000425047291 */ /* 0x002fe2000f8ec0ff */
[----:B------:R-:W-:Y:S01]  /*1610*/  R2UR UR35, R165 ;  /* 0x00000000a52372ca */ /* 0x000fe200000e0000 */
[----:B------:R-:W-:Y:S01]  /*1620*/  UISETP.GE.U32.AND UP0, UPT, UR13, 0x3f, UPT ;  /* 0x0000003f0d00788c */ /* 0x000fe2000bf06070 */
[----:B------:R-:W-:Y:S01]  /*1630*/  R2UR UR11, R155 ;  /* 0x000000009b0b72ca */ /* 0x000fe200000e0000 */
[----:B------:R-:W-:Y:S01]  /*1640*/  ULEA UR8, UR6, UR4, 0x3 ;  /* 0x0000000406087291 */ /* 0x000fe2000f8e18ff */
[----:B------:R-:W-:-:S08]  /*1650*/  UMOV UR24, URZ ;  /* 0x000000ff00187c82 */ /* 0x000fd00008000000 */
[----:B------:R1:W2:Y:S01]  /*1660*/  SYNCS.PHASECHK.TRANS64.TRYWAIT P0, [UR8+0x20], R2 ;  /* 0x00002002ff0075a7 */ /* 0x0002a20008001108 */
[----:B------:R-:W-:Y:S02]  /*1670*/  USHF.L.U32 UR35, UR35, 0x7, URZ ;  /* 0x0000000723237899 */ /* 0x000fe400080006ff */
[----:B------:R-:W-:Y:S01]  /*1680*/  USHF.L.U32 UR11, UR11, 0x6, URZ ;  /* 0x000000060b0b7899 */ /* 0x000fe200080006ff */
[----:B------:R-:W-:Y:S11]  /*1690*/  BRA.U !UP0, `(.L_x_20) ;  /* 0x0000000108a87547 */ /* 0x000ff6000b800000 */
[----:B------:R-:W-:Y:S01]  /*16a0*/  UMOV UR16, URZ ;  /* 0x000000ff00107c82 */ /* 0x000fe20008000000 */
[----:B------:R-:W-:-:S05]  /*16b0*/  UMOV UR17, UR6 ;  /* 0x0000000600117c82 */ /* 0x000fca0008000000 */
.L_x_25:
[----:B-1----:R-:W-:Y:S01]  /*16c0*/  ULEA UR33, UR17, UR4, 0x3 ;  /* 0x0000000411217291 */ /* 0x002fe2000f8e18ff */
[----:B--2---:R-:W-:Y:S01]  /*16d0*/  @!P5 MOV R3, 0x1800 ;  /* 0x000018000003d802 */ /* 0x004fe20000000f00 */
[----:B--2---:R-:W-:Y:S10]  /*16e0*/  @P0 BRA `(.L_x_21) ;  /* 0x00000000000c0947 */ /* 0x004ff40003800000 */
[----:B------:R-:W-:-:S04]  /*16f0*/  SHF.L.U32 R5, R15, 0x1f, RZ ;  /* 0x0000001f0f057819 */ /* 0x000fc800000006ff */
[----:B------:R-:W2:Y:S02]  /*1700*/  SYNCS.PHASECHK.TRANS64.TRYWAIT P0, [UR33+0x20], R5 ;  /* 0x00002005ff0075a7 */ /* 0x000ea40008001121 */
[----:B--2---:R-:W-:Y:S05]  /*1710*/  @!P0 BRA `(.L_x_22) ;  /* 0x0000005000488947 */ /* 0x004fea0003800000 */
.L_x_21:
[----:B------:R2:W-:Y:S01]  /*1720*/  @!P5 SYNCS.ARRIVE.TRANS64 RZ, [UR33], R3 ;  /* 0x00000003ffffd9a7 */ /* 0x0005e20008000021 */
[----:B------:R-:W-:Y:S04]  /*1730*/  BSSY.RECONVERGENT B0, `(.L_x_23) ;  /* 0x0000003000007945 */ /* 0x000fe80003800200 */
[----:B------:R-:W-:Y:S05]  /*1740*/  @P4 BRA `(.L_x_24) ;  /* 0x0000000000044947 */ /* 0x000fea0003800000 */
[----:B------:R-:W-:Y:S05]  /*1750*/  BPT.TRAP 0x1 ;  /* 0x000000040000795c */ /* 0x000fea0000300000 */
.L_x_24:
[----:B------:R-:W-:Y:S05]  /*1760*/  BSYNC.RECONVERGENT B0 ;  /* 0x0000000000007941 */ /* 0x000fea0003800200 */
.L_x_23:
[----:B------:R-:W-:Y:S02]  /*1770*/  UIADD3 UR6, UPT, UPT, UR17, 0x1, URZ ;  /* 0x0000000111067890 */ /* 0x000fe4000fffe0ff */
[----:B------:R-:W-:Y:S02]  /*1780*/  ULEA UR32, UR17, UR4, 0xc ;  /* 0x0000000411207291 */ /* 0x000fe4000f8e60ff */
[----:B------:R-:W-:Y:S02]  /*1790*/  UISETP.NE.AND UP0, UPT, UR6, 0x4, UPT ;  /* 0x000000040600788c */ /* 0x000fe4000bf05270 */
[----:B------:R-:W-:Y:S02]  /*17a0*/  UIADD3 UR26, UP1, UPT, UR22, 0x80, URZ ;  /* 0x00000080161a7890 */ /* 0x000fe4000ff3e0ff */
[----:B------:R-:W-:Y:S02]  /*17b0*/  USEL UR9, URZ, 0x1, UP0 ;  /* 0x00000001ff097887 */ /* 0x000fe40008000000 */
[----:B------:R-:W-:-:S02]  /*17c0*/  USEL UR6, UR6, URZ, UP0 ;  /* 0x000000ff06067287 */ /* 0x000fc40008000000 */
[----:B------:R-:W-:Y:S02]  /*17d0*/  UIADD3 UR20, UP0, UPT, UR22, 0x180, URZ ;  /* 0x0000018016147890 */ /* 0x000fe4000ff1e0ff */
[----:B------:R-:W-:Y:S01]  /*17e0*/  ULEA UR8, UR6, UR4, 0x3 ;  /* 0x0000000406087291 */ /* 0x000fe2000f8e18ff */
[----:B------:R-:W-:Y:S01]  /*17f0*/  LOP3.LUT R15, R15, UR9, RZ, 0x3c, !PT ;  /* 0x000000090f0f7c12 */ /* 0x000fe2000f8e3cff */
[----:B------:R-:W-:Y:S02]  /*1800*/  USHF.L.U32 UR34, UR16, 0x5, URZ ;  /* 0x0000000510227899 */ /* 0x000fe400080006ff */
[----:B------:R-:W-:Y:S01]  /*1810*/  UIADD3.X UR27, UPT, UPT, URZ, UR23, URZ, UP1, !UPT ;  /* 0x00000017ff1b7290 */ /* 0x000fe20008ffe4ff */
[----:B-1----:R-:W-:Y:S01]  /*1820*/  SHF.L.U32 R2, R15, 0x1f, RZ ;  /* 0x0000001f0f027819 */ /* 0x002fe200000006ff */
[----:B------:R-:W-:Y:S02]  /*1830*/  UIADD3 UR32, UPT, UPT, UR32, 0x4400, URZ ;  /* 0x0000440020207890 */ /* 0x000fe4000fffe0ff */
[----:B------:R-:W-:Y:S01]  /*1840*/  UIADD3.X UR21, UPT, UPT, URZ, UR23, URZ, UP0, !UPT ;  /* 0x00000017ff157290 */ /* 0x000fe200087fe4ff */
[----:B------:R1:W1:Y:S01]  /*1850*/  SYNCS.PHASECHK.TRANS64.TRYWAIT P0, [UR8+0x20], R2 ;  /* 0x00002002ff0075a7 */ /* 0x0002620008001108 */
[----:B------:R-:W-:Y:S01]  /*1860*/  ULEA UR8, UR17, UR4, 0xb ;  /* 0x0000000411087291 */ /* 0x000fe2000f8e58ff */
[----:B------:R-:W-:Y:S01]  /*1870*/  UMOV UR18, 0x0 ;  /* 0x0000000000127882 */ /* 0x000fe20000000000 */
[----:B------:R-:W-:-:S02]  /*1880*/  UMOV UR19, 0x10000000 ;  /* 0x1000000000137882 */ /* 0x000fc40000000000 */
[----:B------:R-:W-:Y:S01]  /*1890*/  UIADD3 UR8, UPT, UPT, UR8, 0x8400, URZ ;  /* 0x0000840008087890 */ /* 0x000fe2000fffe0ff */
[----:B------:R1:W-:Y:S01]  /*18a0*/  UTMALDG.3D [UR32], [UR26], desc[UR18] ;  /* 0x000012201a0075b4 */ /* 0x0003e20008011000 */
[----:B------:R-:W-:Y:S01]  /*18b0*/  UMOV UR12, UR36 ;  /* 0x00000024000c7c82 */ /* 0x000fe20008000000 */
[----:B------:R-:W-:Y:S01]  /*18c0*/  UMOV UR9, UR33 ;  /* 0x0000002100097c82 */ /* 0x000fe20008000000 */
[----:B------:R-:W-:Y:S01]  /*18d0*/  UMOV UR10, UR34 ;  /* 0x00000022000a7c82 */ /* 0x000fe20008000000 */
[----:B------:R-:W-:Y:S01]  /*18e0*/  UIADD3 UR16, UPT, UPT, UR16, 0x1, URZ ;  /* 0x0000000110107890 */ /* 0x000fe2000fffe0ff */
[----:B------:R-:W-:Y:S01]  /*18f0*/  UMOV UR24, UR5 ;  /* 0x0000000500187c82 */ /* 0x000fe20008000000 */
[----:B------:R-:W-:Y:S02]  /*1900*/  UMOV UR17, UR6 ;  /* 0x0000000600117c82 */ /* 0x000fe40008000000 */
[----:B------:R1:W-:Y:S01]  /*1910*/  UTMALDG.3D [UR8], [UR20], desc[UR18] ;  /* 0x00001208140075b4 */ /* 0x0003e20008011000 */
[----:B------:R-:W-:-:S09]  /*1920*/  UISETP.NE.AND UP0, UPT, UR16, UR5, UPT ;  /* 0x000000051000728c */ /* 0x000fd2000bf05270 */
[----:B------:R-:W-:Y:S05]  /*1930*/  BRA.U UP0, `(.L_x_25) ;  /* 0xfffffffd00607547 */ /* 0x000fea000b83ffff */
.L_x_20:
[----:B-1----:R-:W-:Y:S01]  /*1940*/  ULEA UR8, UR6, UR4, 0x3 ;  /* 0x0000000406087291 */ /* 0x002fe2000f8e18ff */
[----:B------:R-:W-:Y:S01]  /*1950*/  SHF.L.U32 R2, R15, 0x1f, RZ ;  /* 0x0000001f0f027819 */ /* 0x000fe200000006ff */
[----:B------:R-:W-:Y:S01]  /*1960*/  @!P1 SYNCS.ARRIVE.TRANS64.A1T0 RZ, [UR4+0x58], RZ ;  /* 0x000058ffffff99a7 */ /* 0x000fe20008100004 */
[----:B------:R-:W-:-:S06]  /*1970*/  UISETP.GT.AND UP0, UPT, UR15, UR14, UPT ;  /* 0x0000000e0f00728c */ /* 0x000fcc000bf04270 */
[----:B--2---:R1:W2:Y:S03]  /*1980*/  SYNCS.PHASECHK.TRANS64.TRYWAIT P0, [UR8+0x20], R2 ;  /* 0x00002002ff0075a7 */ /* 0x0042a60008001108 */
[----:B------:R-:W-:Y:S05]  /*1990*/  BRA.U !UP0, `(.L_x_26) ;  /* 0x0000000108ac7547 */ /* 0x000fea000b800000 */
[----:B------:R-:W-:Y:S01]  /*19a0*/  UIADD3 UR21, UPT, UPT, UR7, UR24, URZ ;  /* 0x0000001807157290 */ /* 0x000fe2000fffe0ff */
[----:B------:R-:W-:-:S11]  /*19b0*/  UMOV UR25, UR6 ;  /* 0x0000000600197c82 */ /* 0x000fd60008000000 */
.L_x_31:
[----:B-1----:R-:W-:Y:S01]  /*19c0*/  ULEA UR17, UR25, UR4, 0x3 ;  /* 0x0000000419117291 */ /* 0x002fe2000f8e18ff */
[----:B--2---:R-:W-:Y:S01]  /*19d0*/  @!P5 MOV R3, 0x1800 ;  /* 0x000018000003d802 */ /* 0x004fe20000000f00 */
[----:B--2---:R-:W-:Y:S10]  /*19e0*/  @P0 BRA `(.L_x_27) ;  /* 0x00000000000c0947 */ /* 0x004ff40003800000 */
[----:B------:R-:W-:-:S04]  /*19f0*/  SHF.L.U32 R5, R15, 0x1f, RZ ;  /* 0x0000001f0f057819 */ /* 0x000fc800000006ff */
[----:B------:R-:W2:Y:S02]  /*1a00*/  SYNCS.PHASECHK.TRANS64.TRYWAIT P0, [UR17+0x20], R5 ;  /* 0x00002005ff0075a7 */ /* 0x000ea40008001111 */
[----:B--2---:R-:W-:Y:S05]  /*1a10*/  @!P0 BRA `(.L_x_28) ;  /* 0x0000004c00a08947 */ /* 0x004fea0003800000 */
.L_x_27:
[----:B------:R2:W-:Y:S01]  /*1a20*/  @!P5 SYNCS.ARRIVE.TRANS64 RZ, [UR17], R3 ;  /* 0x00000003ffffd9a7 */ /* 0x0005e20008000011 */
[----:B------:R-:W-:Y:S04]  /*1a30*/  BSSY.RECONVERGENT B0, `(.L_x_29) ;  /* 0x0000003000007945 */ /* 0x000fe80003800200 */
[----:B------:R-:W-:Y:S05]  /*1a40*/  @P4 BRA `(.L_x_30) ;  /* 0x0000000000044947 */ /* 0x000fea0003800000 */
[----:B------:R-:W-:Y:S05]  /*1a50*/  BPT.TRAP 0x1 ;  /* 0x000000040000795c */ /* 0x000fea0000300000 */
.L_x_30:
[----:B------:R-:W-:Y:S05]  /*1a60*/  BSYNC.RECONVERGENT B0 ;  /* 0x0000000000007941 */ /* 0x000fea0003800200 */
.L_x_29:
        /* <DEDUP_REMOVED lines=10> */
[----:B------:R-:W-:Y:S01]  /*1b10*/  UIADD3 UR16, UPT, UPT, UR16, 0x4400, URZ ;  /* 0x0000440010107890 */ /* 0x000fe2000fffe0ff */
[----:B-1----:R-:W-:Y:S01]  /*1b20*/  SHF.L.U32 R2, R15, 0x1f, RZ ;  /* 0x0000001f0f027819 */ /* 0x002fe200000006ff */
[----:B------:R-:W-:Y:S02]  /*1b30*/  UIADD3.X UR31, UPT, UPT, URZ, UR23, URZ, UP1, !UPT ;  /* 0x00000017ff1f7290 */ /* 0x000fe40008ffe4ff */
[----:B------:R-:W-:Y:S01]  /*1b40*/  UIADD3.X UR29, UPT, UPT, URZ, UR23, URZ, UP0, !UPT ;  /* 0x00000017ff1d7290 */ /* 0x000fe200087fe4ff */
[----:B------:R1:W1:Y:S01]  /*1b50*/  SYNCS.PHASECHK.TRANS64.TRYWAIT P0, [UR8+0x20], R2 ;  /* 0x00002002ff0075a7 */ /* 0x0002620008001108 */
[----:B------:R-:W-:Y:S01]  /*1b60*/  ULEA UR8, UR25, UR4, 0xb ;  /* 0x0000000419087291 */ /* 0x000fe2000f8e58ff */
[----:B------:R-:W-:Y:S01]  /*1b70*/  UMOV UR26, 0x0 ;  /* 0x00000000001a7882 */ /* 0x000fe20000000000 */
[----:B------:R-:W-:-:S02]  /*1b80*/  UMOV UR27, 0x10000000 ;  /* 0x10000000001b7882 */ /* 0x000fc40000000000 */
[----:B------:R-:W-:Y:S01]  /*1b90*/  UIADD3 UR8, UPT, UPT, UR8, 0x8400, URZ ;  /* 0x0000840008087890 */ /* 0x000fe2000fffe0ff */
[----:B------:R-:W-:Y:S01]  /*1ba0*/  UMOV UR19, UR35 ;  /* 0x0000002300137c82 */ /* 0x000fe20008000000 */
[----:B------:R-:W-:Y:S01]  /*1bb0*/  UMOV UR20, UR36 ;  /* 0x0000002400147c82 */ /* 0x000fe20008000000 */
[----:B------:R-:W-:Y:S01]  /*1bc0*/  UMOV UR12, UR36 ;  /* 0x00000024000c7c82 */ /* 0x000fe20008000000 */
[----:B------:R-:W-:Y:S01]  /*1bd0*/  UMOV UR9, UR17 ;  /* 0x0000001100097c82 */ /* 0x000fe20008000000 */
[----:B------:R-:W-:Y:S01]  /*1be0*/  UMOV UR10, UR18 ;  /* 0x00000012000a7c82 */ /* 0x000fe20008000000 */
[----:B------:R1:W-:Y:S01]  /*1bf0*/  UTMALDG.3D [UR16], [UR30], desc[UR26] ;  /* 0x00001a101e0075b4 */ /* 0x0003e20008011000 */
[----:B------:R-:W-:Y:S01]  /*1c00*/  UIADD3 UR24, UPT, UPT, UR24, 0x1, URZ ;  /* 0x0000000118187890 */ /* 0x000fe2000fffe0ff */
[----:B------:R-:W-:-:S03]  /*1c10*/  UMOV UR25, UR6 ;  /* 0x0000000600197c82 */ /* 0x000fc60008000000 */
[----:B------:R-:W-:Y:S01]  /*1c20*/  UISETP.NE.AND UP0, UPT, UR24, UR21, UPT ;  /* 0x000000151800728c */ /* 0x000fe2000bf05270 */
[----:B------:R1:W-:Y:S08]  /*1c30*/  UTMALDG.3D [UR8], [UR28], desc[UR26] ;  /* 0x00001a081c0075b4 */ /* 0x0003f00008011000 */
[----:B------:R-:W-:Y:S05]  /*1c40*/  BRA.U UP0, `(.L_x_31) ;  /* 0xfffffffd005c7547 */ /* 0x000fea000b83ffff */
.L_x_26:
[C---:B-1----:R-:W-:Y:S01]  /*1c50*/  LEA R2, R14.reuse, UR4, 0x3 ;  /* 0x000000040e027c11 */ /* 0x042fe2000f8e18ff */
[----:B------:R-:W-:Y:S01]  /*1c60*/  NOP ;  /* 0x0000000000007918 */ /* 0x000fe20000000000 */
[----:B--2---:R-:W-:Y:S02]  /*1c70*/  SHF.L.U32 R3, R13, 0x1f, RZ ;  /* 0x0000001f0d037819 */ /* 0x004fe400000006ff */
[----:B------:R-:W-:Y:S02]  /*1c80*/  LEA R4, R14, UR4, 0x4 ;  /* 0x000000040e047c11 */ /* 0x000fe4000f8e20ff */
[----:B------:R-:W1:Y:S02]  /*1c90*/  SYNCS.PHASECHK.TRANS64.TRYWAIT P0, [R2+URZ+0x60], R3 ;  /* 0x00006003020075a7 */ /* 0x000e6400080011ff */
[----:B-1----:R-:W-:Y:S05]  /*1ca0*/  @!P0 BRA `(.L_x_32) ;  /* 0x0000004c00148947 */ /* 0x002fea0003800000 */
.L_x_98:
[----:B------:R-:W2:Y:S01]  /*1cb0*/  LDS.128 R4, [R4+0xf0] ;  /* 0x0000f00004047984 */ /* 0x000ea20000000c00 */
[----:B---3--:R-:W-:Y:S01]  /*1cc0*/  ISETP.GE.AND P0, PT, R72, 0x1, PT ;  /* 0x000000014800780c */ /* 0x008fe20003f06270 */
[----:B-1----:R-:W-:Y:S01]  /*1cd0*/  VIADD R2, R2, 0x70 ;  /* 0x0000007002027836 */ /* 0x002fe20000000000 */
[----:B------:R-:W-:Y:S01]  /*1ce0*/  @!PT LDS RZ, [RZ] ;  /* 0x00000000fffff984 */ /* 0x000fe20000000800 */
[----:B------:R-:W-:Y:S01]  /*1cf0*/  @!PT LDS RZ, [RZ] ;  /* 0x00000000fffff984 */ /* 0x000fe20000000800 */
[----:B------:R-:W-:Y:S01]  /*1d00*/  @!PT LDS RZ, [RZ] ;  /* 0x00000000fffff984 */ /* 0x000fe20000000800 */
[----:B------:R-:W-:Y:S01]  /*1d10*/  @!PT LDS RZ, [RZ] ;  /* 0x00000000fffff984 */ /* 0x000fe20000000800 */
[----:B------:R1:W-:Y:S06]  /*1d20*/  MEMBAR.ALL.CTA ;  /* 0x0000000000007992 */ /* 0x0003ec0000008000 */
[----:B-1----:R-:W1:Y:S01]  /*1d30*/  FENCE.VIEW.ASYNC.S ;  /* 0x00000000000073c6 */ /* 0x002e620000000000 */
[----:B------:R-:W-:-:S04]  /*1d40*/  PRMT R2, RZ, 0x654, R2 ;  /* 0x00000654ff027816 */ /* 0x000fc80000000002 */
[----:B-1----:R1:W-:Y:S01]  /*1d50*/  SYNCS.ARRIVE.TRANS64.RED.A1T0 RZ, [R2+URZ], RZ ;  /* 0x000000ff02ff79a7 */ /* 0x0023e200081004ff */
[----:B--2---:R-:W-:-:S13]  /*1d60*/  LOP3.LUT P2, RZ, R6, 0x1, RZ, 0xc0, !PT ;  /* 0x0000000106ff7812 */ /* 0x004fda000784c0ff */
[----:B------:R-:W-:Y:S01]  /*1d70*/  @P2 SHF.R.U32.HI R3, RZ, 0x10, R5 ;  /* 0x00000010ff032819 */ /* 0x000fe20000011605 */
[----:B------:R-:W-:Y:S01]  /*1d80*/  VOTEU.ANY UP0, P2 ;  /* 0x0000000000ff7886 */ /* 0x000fe20001000100 */
[----:B------:R-:W-:Y:S02]  /*1d90*/  @P2 MOV R11, R4 ;  /* 0x00000004000b2202 */ /* 0x000fe40000000f00 */
[----:B------:R-:W-:Y:S02]  /*1da0*/  @P2 R2UR.BROADCAST UR8, R3 ;  /* 0x00000000030822ca */ /* 0x000fe400008e0000 */
[----:B------:R-:W-:-:S11]  /*1db0*/  @P2 LOP3.LUT R8, R5, 0xffff, RZ, 0xc0, !PT ;  /* 0x0000ffff05082812 */ /* 0x000fd600078ec0ff */
[----:B------:R-:W-:Y:S01]  /*1dc0*/  @UP0 UMOV UR36, UR8 ;  /* 0x0000000800240c82 */ /* 0x000fe20008000000 */
[----:B-1----:R-:W-:Y:S05]  /*1dd0*/  @!P0 BRA `(.L_x_33) ;  /* 0x0000000000b88947 */ /* 0x002fea0003800000 */
[----:B------:R-:W4:Y:S01]  /*1de0*/  LDC.64 R4, c[0x0][0xb18] ;  /* 0x0002c600ff047b82 */ /* 0x000f220000000a00 */
[----:B------:R-:W-:-:S07]  /*1df0*/  ISETP.NE.AND P3, PT, R72, 0x1, PT ;  /* 0x000000014800780c */ /* 0x000fce0003f65270 */
[----:B------:R-:W1:Y:S08]  /*1e00*/  LDC.64 R6, c[0x0][0xb10] ;  /* 0x0002c400ff067b82 */ /* 0x000e700000000a00 */
[----:B------:R-:W2:Y:S08]  /*1e10*/  LDC R16, c[0x0][0xb20] ;  /* 0x0002c800ff107b82 */ /* 0x000eb00000000800 */
[----:B------:R-:W3:Y:S01]  /*1e20*/  LDC R18, c[0x0][0xb0c] ;  /* 0x0002c300ff127b82 */ /* 0x000ee20000000800 */
[----:B----4-:R-:W-:Y:S01]  /*1e30*/  IMAD.HI.U32 R17, R0, R5, RZ ;  /* 0x0000000500117227 */ /* 0x010fe200078e00ff */
[----:B------:R-:W-:-:S03]  /*1e40*/  ISETP.NE.AND P0, PT, R4, 0x1, PT ;  /* 0x000000010400780c */ /* 0x000fc60003f05270 */
[----:B------:R-:W-:-:S03]  /*1e50*/  IMAD.HI.U32 R5, R8, R5, RZ ;  /* 0x0000000508057227 */ /* 0x000fc600078e00ff */
[----:B------:R-:W4:Y:S01]  /*1e60*/  LDC.64 R2, c[0x0][0xb28] ;  /* 0x0002ca00ff027b82 */ /* 0x000f220000000a00 */
[----:B-1----:R-:W-:-:S04]  /*1e70*/  IMAD.HI.U32 R20, R9, R6, RZ ;  /* 0x0000000609147227 */ /* 0x002fc800078e00ff */
[----:B------:R-:W-:Y:S01]  /*1e80*/  IMAD.HI.U32 R22, R11, R6, RZ ;  /* 0x000000060b167227 */ /* 0x000fe200078e00ff */
[----:B------:R-:W-:Y:S02]  /*1e90*/  SHF.R.U32.HI R20, RZ, R7, R20 ;  /* 0x00000007ff147219 */ /* 0x000fe40000011614 */
[-C--:B--2---:R-:W-:Y:S02]  /*1ea0*/  SHF.R.U32.HI R17, RZ, R16.reuse, R17 ;  /* 0x00000010ff117219 */ /* 0x084fe40000011611 */
[----:B------:R-:W-:Y:S02]  /*1eb0*/  SHF.R.U32.HI R5, RZ, R16, R5 ;  /* 0x00000010ff057219 */ /* 0x000fe40000011605 */
[----:B------:R-:W-:Y:S02]  /*1ec0*/  SEL R17, R0, R17, !P0 ;  /* 0x0000001100117207 */ /* 0x000fe40004000000 */
[----:B------:R-:W-:Y:S02]  /*1ed0*/  SHF.R.U32.HI R22, RZ, R7, R22 ;  /* 0x00000007ff167219 */ /* 0x000fe40000011616 */
[----:B---3--:R-:W-:-:S02]  /*1ee0*/  ISETP.NE.AND P1, PT, R18, 0x1, PT ;  /* 0x000000011200780c */ /* 0x008fc40003f25270 */
[----:B------:R-:W-:Y:S02]  /*1ef0*/  SEL R5, R8, R5, !P0 ;  /* 0x0000000508057207 */ /* 0x000fe40004000000 */
[----:B------:R-:W-:Y:S02]  /*1f00*/  SEL R19, R9, R20, !P1 ;  /* 0x0000001409137207 */ /* 0x000fe40004800000 */
[----:B------:R-:W-:Y:S01]  /*1f10*/  SEL R7, R11, R22, !P1 ;  /* 0x000000160b077207 */ /* 0x000fe20004800000 */
[----:B----4-:R-:W-:-:S04]  /*1f20*/  IMAD.HI.U32 R20, R17, R2, RZ ;  /* 0x0000000211147227 */ /* 0x010fc800078e00ff */
[----:B------:R-:W-:Y:S01]  /*1f30*/  IMAD.HI.U32 R6, R19, R2, RZ ;  /* 0x0000000213067227 */ /* 0x000fe200078e00ff */
[----:B------:R-:W-:-:S04]  /*1f40*/  @P3 SHF.R.U32.HI R17, RZ, R3, R20 ;  /* 0x00000003ff113219 */ /* 0x000fc80000011614 */
[----:B------:R-:W-:Y:S01]  /*1f50*/  @P3 SHF.R.U32.HI R19, RZ, R3, R6 ;  /* 0x00000003ff133219 */ /* 0x000fe20000011606 */
[----:B------:R-:W-:-:S04]  /*1f60*/  IMAD R17, R72, R17, RZ ;  /* 0x0000001148117224 */ /* 0x000fc800078e02ff */
[----:B------:R-:W-:Y:S01]  /*1f70*/  IMAD R6, R72, R19, RZ ;  /* 0x0000001348067224 */ /* 0x000fe200078e02ff */
[C---:B------:R-:W-:Y:S02]  /*1f80*/  ISETP.GE.AND P0, PT, R5.reuse, R17, PT ;  /* 0x000000110500720c */ /* 0x040fe40003f06270 */
[----:B------:R-:W-:Y:S02]  /*1f90*/  IADD3 R17, PT, PT, -R5, RZ, RZ ;  /* 0x000000ff05117210 */ /* 0x000fe40007ffe1ff */
[----:B------:R-:W-:Y:S01]  /*1fa0*/  ISETP.GE.OR P0, PT, R7, R6, P0 ;  /* 0x000000060700720c */ /* 0x000fe20000706670 */
[----:B------:R-:W-:-:S04]  /*1fb0*/  IMAD.HI.U32 R6, R5, R2, RZ ;  /* 0x0000000205067227 */ /* 0x000fc800078e00ff */
[----:B------:R-:W-:Y:S01]  /*1fc0*/  IMAD R8, R4, R17, R8 ;  /* 0x0000001104087224 */ /* 0x000fe200078e0208 */
[----:B------:R-:W-:-:S04]  /*1fd0*/  SHF.R.U32.HI R6, RZ, R3, R6 ;  /* 0x00000003ff067219 */ /* 0x000fc80000011606 */
[----:B------:R-:W-:-:S03]  /*1fe0*/  SEL R6, R5, R6, !P3 ;  /* 0x0000000605067207 */ /* 0x000fc60005800000 */
[----:B------:R-:W-:-:S04]  /*1ff0*/  @!P0 IMAD.HI.U32 R16, R7, R2, RZ ;  /* 0x0000000207108227 */ /* 0x000fc800078e00ff */
[----:B------:R-:W-:Y:S01]  /*2000*/  IMAD.MOV R2, RZ, RZ, -R6 ;  /* 0x000000ffff027224 */ /* 0x000fe200078e0a06 */
[----:B------:R-:W-:-:S03]  /*2010*/  @!P0 SHF.R.U32.HI R16, RZ, R3, R16 ;  /* 0x00000003ff108219 */ /* 0x000fc60000011610 */
[----:B------:R-:W-:Y:S01]  /*2020*/  IMAD R2, R72, R2, R5 ;  /* 0x0000000248027224 */ /* 0x000fe200078e0205 */
[----:B------:R-:W-:-:S05]  /*2030*/  @!P0 SEL R3, R7, R16, !P3 ;  /* 0x0000001007038207 */ /* 0x000fca0005800000 */
[--C-:B------:R-:W-:Y:S02]  /*2040*/  @!P0 IMAD.IADD R6, R6, 0x1, -R3.reuse ;  /* 0x0000000106068824 */ /* 0x100fe400078e0a03 */
[----:B------:R-:W-:Y:S01]  /*2050*/  @!P0 IMAD R3, R2, R19, R3 ;  /* 0x0000001302038224 */ /* 0x000fe200078e0203 */
[----:B------:R-:W-:Y:S01]  /*2060*/  IADD3 R2, PT, PT, -R7, RZ, RZ ;  /* 0x000000ff07027210 */ /* 0x000fe20007ffe1ff */
[----:B------:R-:W-:Y:S02]  /*2070*/  @!P0 IMAD R5, R72, R6, R7 ;  /* 0x0000000648058224 */ /* 0x000fe400078e0207 */
[----:B------:R-:W-:Y:S02]  /*2080*/  @!P0 IMAD.MOV.U32 R7, RZ, RZ, R3 ;  /* 0x000000ffff078224 */ /* 0x000fe400078e0003 */
[----:B------:R-:W-:Y:S02]  /*2090*/  IMAD R2, R18, R2, R11 ;  /* 0x0000000212027224 */ /* 0x000fe400078e020b */
[----:B------:R-:W-:-:S02]  /*20a0*/  IMAD R8, R5, R4, R8 ;  /* 0x0000000405087224 */ /* 0x000fc400078e0208 */
[----:B------:R-:W-:Y:S02]  /*20b0*/  IMAD R11, R7, R18, R2 ;  /* 0x00000012070b7224 */ /* 0x000fe400078e0202 */
.L_x_33:
[----:B------:R-:W1:Y:S02]  /*20c0*/  LDCU UR8, c[0x0][0xb30] ;  /* 0x00016600ff0877ac */ /* 0x000e640008000800 */
[----:B-1----:R-:W-:-:S09]  /*20d0*/  UISETP.NE.AND UP0, UPT, UR8, 0x1, UPT ;  /* 0x000000010800788c */ /* 0x002fd2000bf05270 */
[----:B------:R-:W-:Y:S05]  /*20e0*/  BRA.U UP0, `(.L_x_34) ;  /* 0x0000000100407547 */ /* 0x000fea000b800000 */
[----:B------:R-:W1:Y:S08]  /*20f0*/  LDC.64 R4, c[0x0][0xb10] ;  /* 0x0002c400ff047b82 */ /* 0x000e700000000a00 */
[----:B------:R-:W2:Y:S08]  /*2100*/  LDC.64 R2, c[0x0][0xb18] ;  /* 0x0002c600ff027b82 */ /* 0x000eb00000000a00 */
[----:B------:R-:W3:Y:S08]  /*2110*/  LDC R6, c[0x0][0xb20] ;  /* 0x0002c800ff067b82 */ /* 0x000ef00000000800 */
[----:B------:R-:W4:Y:S01]  /*2120*/  LDC R16, c[0x0][0xb0c] ;  /* 0x0002c300ff107b82 */ /* 0x000f220000000800 */
[----:B-1----:R-:W-:-:S05]  /*2130*/  IMAD.HI.U32 R4, R11, R4, RZ ;  /* 0x000000040b047227 */ /* 0x002fca00078e00ff */
[----:B------:R-:W-:Y:S01]  /*2140*/  SHF.R.U32.HI R4, RZ, R5, R4 ;  /* 0x00000005ff047219 */ /* 0x000fe20000011604 */
[----:B--2---:R-:W-:Y:S01]  /*2150*/  IMAD.HI.U32 R3, R8, R3, RZ ;  /* 0x0000000308037227 */ /* 0x004fe200078e00ff */
[----:B------:R-:W-:-:S04]  /*2160*/  ISETP.NE.AND P0, PT, R2, 0x1, PT ;  /* 0x000000010200780c */ /* 0x000fc80003f05270 */
[----:B---3--:R-:W-:-:S04]  /*2170*/  SHF.R.U32.HI R3, RZ, R6, R3 ;  /* 0x00000006ff037219 */ /* 0x008fc80000011603 */
[----:B------:R-:W-:Y:S02]  /*2180*/  SEL R3, R8, R3, !P0 ;  /* 0x0000000308037207 */ /* 0x000fe40004000000 */
[----:B----4-:R-:W-:-:S04]  /*2190*/  ISETP.NE.AND P1, PT, R16, 0x1, PT ;  /* 0x000000011000780c */ /* 0x010fc80003f25270 */
[----:B------:R-:W-:-:S05]  /*21a0*/  SEL R4, R11, R4, !P1 ;  /* 0x000000040b047207 */ /* 0x000fca0004800000 */
[----:B------:R-:W-:Y:S02]  /*21b0*/  IMAD.IADD R5, R3, 0x1, -R4 ;  /* 0x0000000103057824 */ /* 0x000fe400078e0a04 */
[----:B------:R-:W-:Y:S02]  /*21c0*/  IMAD.IADD R3, R4, 0x1, -R3 ;  /* 0x0000000104037824 */ /* 0x000fe400078e0a03 */
[----:B------:R-:W-:Y:S02]  /*21d0*/  IMAD R11, R5, R16, R11 ;  /* 0x00000010050b7224 */ /* 0x000fe400078e020b */
[----:B------:R-:W-:-:S07]  /*21e0*/  IMAD R8, R3, R2, R8 ;  /* 0x0000000203087224 */ /* 0x000fce00078e0208 */
.L_x_34:
[----:B------:R-:W-:Y:S01]  /*21f0*/  VIADD R14, R14, 0x1 ;  /* 0x000000010e0e7836 */ /* 0x000fe20000000000 */
[----:B------:R-:W-:Y:S01]  /*2200*/  PLOP3.LUT P1, PT, PT, PT, PT, 0x80, 0x8 ;  /* 0x000000000008781c */ /* 0x000fe20003f2f070 */
[----:B------:R-:W-:Y:S02]  /*2210*/  IMAD.IADD R165, R11, 0x1, R154 ;  /* 0x000000010ba57824 */ /* 0x000fe400078e029a */
[----:B------:R-:W-:Y:S01]  /*2220*/  IMAD.IADD R155, R8, 0x1, R143 ;  /* 0x00000001089b7824 */ /* 0x000fe200078e028f */
[----:B------:R-:W-:-:S04]  /*2230*/  ISETP.NE.AND P0, PT, R14, 0x2, PT ;  /* 0x000000020e00780c */ /* 0x000fc80003f05270 */
[----:B------:R-:W-:Y:S02]  /*2240*/  SEL R2, RZ, 0x1, P0 ;  /* 0x00000001ff027807 */ /* 0x000fe40000000000 */
[----:B------:R-:W-:Y:S02]  /*2250*/  SEL R14, R14, RZ, P0 ;  /* 0x000000ff0e0e7207 */ /* 0x000fe40000000000 */
[----:B------:R-:W-:Y:S01]  /*2260*/  LOP3.LUT R13, R13, R2, RZ, 0x3c, !PT ;  /* 0x000000020d0d7212 */ /* 0x000fe200078e3cff */
[----:B------:R-:W-:Y:S06]  /*2270*/  @P2 BRA `(.L_x_35) ;  /* 0xfffffff000982947 */ /* 0x000fec000383ffff */
[----:B------:R-:W-:Y:S01]  /*2280*/  UIADD3 UR4, UPT, UPT, UR4, 0x20, URZ ;  /* 0x0000002004047890 */ /* 0x000fe2000fffe0ff */
[----:B------:R-:W-:-:S03]  /*2290*/  SHF.L.U32 R3, R15, 0x1f, RZ ;  /* 0x0000001f0f037819 */ /* 0x000fc600000006ff */
[----:B------:R-:W-:-:S09]  /*22a0*/  ULEA UR5, UR6, UR4, 0x3 ;  /* 0x0000000406057291 */ /* 0x000fd2000f8e18ff */
[----:B------:R-:W1:Y:S02]  /*22b0*/  SYNCS.PHASECHK.TRANS64.TRYWAIT P0, [UR5], R3 ;  /* 0x00000003ff0075a7 */ /* 0x000e640008001105 */
[----:B-1----:R-:W-:Y:S05]  /*22c0*/  @!P0 BRA `(.L_x_36) ;  /* 0x0000004400a08947 */ /* 0x002fea0003800000 */
.L_x_100:
[----:B------:R-:W-:-:S04]  /*22d0*/  UIADD3 UR6, UPT, UPT, UR6, 0x1, URZ ;  /* 0x0000000106067890 */ /* 0x000fc8000fffe0ff */
[----:B------:R-:W-:-:S04]  /*22e0*/  UISETP.NE.AND UP0, UPT, UR6, 0x4, UPT ;  /* 0x000000040600788c */ /* 0x000fc8000bf05270 */
[----:B------:R-:W-:Y:S02]  /*22f0*/  USEL UR7, URZ, 0x1, UP0 ;  /* 0x00000001ff077887 */ /* 0x000fe40008000000 */
[----:B------:R-:W-:-:S04]  /*2300*/  USEL UR6, UR6, URZ, UP0 ;  /* 0x000000ff06067287 */ /* 0x000fc80008000000 */
[----:B------:R-:W-:Y:S01]  /*2310*/  ULEA UR5, UR6, UR4, 0x3 ;  /* 0x0000000406057291 */ /* 0x000fe2000f8e18ff */
[----:B------:R-:W-:-:S04]  /*2320*/  LOP3.LUT R2, R15, UR7, RZ, 0x3c, !PT ;  /* 0x000000070f027c12 */ /* 0x000fc8000f8e3cff */
[----:B-1----:R-:W-:-:S04]  /*2330*/  SHF.L.U32 R3, R2, 0x1f, RZ ;  /* 0x0000001f02037819 */ /* 0x002fc800000006ff */
[----:B------:R-:W1:Y:S02]  /*2340*/  SYNCS.PHASECHK.TRANS64.TRYWAIT P0, [UR5], R3 ;  /* 0x00000003ff0075a7 */ /* 0x000e640008001105 */
[----:B-1----:R-:W-:Y:S05]  /*2350*/  @!P0 BRA `(.L_x_37) ;  /* 0x0000004400948947 */ /* 0x002fea0003800000 */
.L_x_102:
        /* <DEDUP_REMOVED lines=9> */
.L_x_104:
[----:B------:R-:W-:-:S04]  /*23f0*/  UIADD3 UR6, UPT, UPT, UR6, 0x1, URZ ;  /* 0x0000000106067890 */ /* 0x000fc8000fffe0ff */
[----:B------:R-:W-:-:S04]  /*2400*/  UISETP.NE.AND UP0, UPT, UR6, 0x4, UPT ;  /* 0x000000040600788c */ /* 0x000fc8000bf05270 */
[----:B------:R-:W-:Y:S02]  /*2410*/  USEL UR5, URZ, 0x1, UP0 ;  /* 0x00000001ff057887 */ /* 0x000fe40008000000 */
[----:B------:R-:W-:-:S04]  /*2420*/  USEL UR6, UR6, URZ, UP0 ;  /* 0x000000ff06067287 */ /* 0x000fc80008000000 */
[----:B------:R-:W-:Y:S01]  /*2430*/  ULEA UR6, UR6, UR4, 0x3 ;  /* 0x0000000406067291 */ /* 0x000fe2000f8e18ff */
[----:B-1----:R-:W-:-:S04]  /*2440*/  LOP3.LUT R3, R2, UR5, RZ, 0x3c, !PT ;  /* 0x0000000502037c12 */ /* 0x002fc8000f8e3cff */
[----:B------:R-:W-:Y:S01]  /*2450*/  SHF.L.U32 R3, R3, 0x1f, RZ ;  /* 0x0000001f03037819 */ /* 0x000fe200000006ff */
[----:B----4-:R-:W-:-:S07]  /*2460*/  IMAD.U32 R0, RZ, RZ, UR6 ;  /* 0x00000006ff007e24 */ /* 0x010fce000f8e00ff */
.L_x_39:
[----:B-1----:R1:W2:Y:S02]  /*2470*/  SYNCS.PHASECHK.TRANS64.TRYWAIT P0, [R0+URZ], R3 ;  /* 0x00000003000075a7 */ /* 0x0022a400080011ff */
[----:B--2---:R-:W-:Y:S05]  /*2480*/  @!P0 NANOSLEEP.SYNCS 0x989680 ;  /* 0x009896800000895d */ /* 0x004fea0003900000 */
[----:B------:R-:W2:Y:S02]  /*2490*/  @!P0 SYNCS.PHASECHK.TRANS64 P0, [R0+URZ], R3 ;  /* 0x00000003000085a7 */ /* 0x000ea400080010ff */
[----:B--2---:R-:W-:Y:S05]  /*24a0*/  @P0 EXIT ;  /* 0x000000000000094d */ /* 0x004fea0003800000 */
[----:B------:R-:W-:Y:S05]  /*24b0*/  BRA `(.L_x_39) ;  /* 0xfffffffc00ec7947 */ /* 0x000fea000383ffff */
.L_x_17:
[----:B------:R-:W-:-:S04]  /*24c0*/  UISETP.NE.AND UP1, UPT, UR37, URZ, UPT ;  /* 0x000000ff2500728c */ /* 0x000fc8000bf25270 */
[----:B------:R-:W-:-:S09]  /*24d0*/  UISETP.NE.OR UP1, UPT, UR8, 0x1, UP1 ;  /* 0x000000010800788c */ /* 0x000fd20008f25670 */
[----:B------:R-:W-:Y:S05]  /*24e0*/  BRA.U UP1, `(.L_x_40) ;  /* 0x0000000501487547 */ /* 0x000fea000b800000 */
[----:B------:R-:W-:Y:S01]  /*24f0*/  ISETP.NE.AND P2, PT, R2, RZ, PT ;  /* 0x000000ff0200720c */ /* 0x000fe20003f45270 */
[----:B------:R-:W-:Y:S01]  /*2500*/  IMAD.MOV.U32 R12, RZ, RZ, 0x1 ;  /* 0x00000001ff0c7424 */ /* 0x000fe200078e00ff */
[----:B------:R-:W-:Y:S02]  /*2510*/  CS2R R10, SRZ ;  /* 0x00000000000a7805 */ /* 0x000fe4000001ff00 */
[----:B------:R-:W-:Y:S01]  /*2520*/  CS2R R8, SRZ ;  /* 0x0000000000087805 */ /* 0x000fe2000001ff00 */
[----:B------:R-:W-:Y:S01]  /*2530*/  UMOV UR4, 0x400 ;  /* 0x0000040000047882 */ /* 0x000fe20000000000 */
[----:B------:R-:W-:Y:S01]  /*2540*/  UMOV UR6, URZ ;  /* 0x000000ff00067c82 */ /* 0x000fe20008000000 */
[----:B------:R-:W-:-:S12]  /*2550*/  ULEA UR37, UR37, UR4, 0x18 ;  /* 0x0000000425257291 */ /* 0x000fd8000f8ec0ff */
.L_x_44:
[----:B------:R-:W-:Y:S02]  /*2560*/  LEA R0, R8, UR37, 0x3 ;  /* 0x0000002508007c11 */ /* 0x000fe4000f8e18ff */
[----:B------:R-:W-:-:S03]  /*2570*/  SHF.L.U32 R5, R9, 0x1f, RZ ;  /* 0x0000001f09057819 */ /* 0x000fc600000006ff */
[----:B------:R-:W-:Y:S01]  /*2580*/  VIADD R4, R0, 0xd0 ;  /* 0x000000d000047836 */ /* 0x000fe20000000000 */
[----:B------:R-:W1:Y:S02]  /*2590*/  SYNCS.PHASECHK.TRANS64.TRYWAIT P0, [R0+URZ+0xc0], R5 ;  /* 0x0000c005000075a7 */ /* 0x000e6400080011ff */
[----:B-1----:R-:W-:Y:S05]  /*25a0*/  @!P0 BRA `(.L_x_41) ;  /* 0x0000004400308947 */ /* 0x002fea0003800000 */
.L_x_105:
[----:B------:R-:W-:Y:S01]  /*25b0*/  ULEA UR5, UR6, UR37, 0x3 ;  /* 0x0000002506057291 */ /* 0x000fe2000f8e18ff */
[----:B------:R-:W-:Y:S02]  /*25c0*/  PRMT R4, RZ, 0x654, R4 ;  /* 0x00000654ff047816 */ /* 0x000fe40000000004 */
[----:B-1----:R-:W-:Y:S01]  /*25d0*/  SHF.L.U32 R5, R12, 0x1f, RZ ;  /* 0x0000001f0c057819 */ /* 0x002fe200000006ff */
[----:B------:R-:W-:Y:S01]  /*25e0*/  UIADD3 UR4, UPT, UPT, UR5, 0x60, URZ ;  /* 0x0000006005047890 */ /* 0x000fe2000fffe0ff */
[----:B------:R1:W-:Y:S05]  /*25f0*/  SYNCS.ARRIVE.TRANS64.RED.A1T0 RZ, [R4+URZ], RZ ;  /* 0x000000ff04ff79a7 */ /* 0x0003ea00081004ff */
[----:B------:R-:W-:Y:S01]  /*2600*/  IMAD.U32 R7, RZ, RZ, UR4 ;  /* 0x00000004ff077e24 */ /* 0x000fe2000f8e00ff */
[----:B------:R-:W2:Y:S04]  /*2610*/  SYNCS.PHASECHK.TRANS64.TRYWAIT P0, [UR5+0x70], R5 ;  /* 0x00007005ff0075a7 */ /* 0x000ea80008001105 */
[----:B------:R-:W-:Y:S01]  /*2620*/  PRMT R6, R2, 0x654, R7 ;  /* 0x0000065402067816 */ /* 0x000fe20000000007 */
[----:B-1----:R-:W-:Y:S01]  /*2630*/  @!P2 IMAD.MOV.U32 R4, RZ, RZ, 0x10 ;  /* 0x00000010ff04a424 */ /* 0x002fe200078e00ff */
[----:B--2---:R-:W-:Y:S06]  /*2640*/  @!P0 BRA `(.L_x_42) ;  /* 0x00000044001c8947 */ /* 0x004fec0003800000 */
.L_x_107:
[----:B------:R-:W-:Y:S01]  /*2650*/  ULEA UR4, UR6, UR37, 0x4 ;  /* 0x0000002506047291 */ /* 0x000fe2000f8e20ff */
[----:B------:R-:W-:Y:S01]  /*2660*/  SEL R3, R6, R3, !P2 ;  /* 0x0000000306037207 */ /* 0x000fe20005000000 */
[----:B------:R-:W-:Y:S01]  /*2670*/  UIADD3 UR5, UPT, UPT, UR5, 0x60, URZ ;  /* 0x0000006005057890 */ /* 0x000fe2000fffe0ff */
[----:B-1----:R-:W-:Y:S01]  /*2680*/  LEA R0, R11, UR37, 0x3 ;  /* 0x000000250b007c11 */ /* 0x002fe2000f8e18ff */
[----:B------:R-:W-:Y:S01]  /*2690*/  UIADD3 UR4, UPT, UPT, UR4, 0xf0, URZ ;  /* 0x000000f004047890 */ /* 0x000fe2000fffe0ff */
[----:B------:R-:W-:Y:S01]  /*26a0*/  SHF.L.U32 R5, R10, 0x1f, RZ ;  /* 0x0000001f0a057819 */ /* 0x000fe200000006ff */
[----:B------:R1:W-:Y:S01]  /*26b0*/  @!P2 SYNCS.ARRIVE.TRANS64.RED RZ, [R3+URZ], R4 ;  /* 0x0000000403ffa9a7 */ /* 0x0003e200080004ff */
[----:B------:R-:W-:Y:S01]  /*26c0*/  UIADD3 UR6, UPT, UPT, UR6, 0x1, URZ ;  /* 0x0000000106067890 */ /* 0x000fe2000fffe0ff */
[----:B------:R-:W-:-:S03]  /*26d0*/  VIADD R8, R8, 0x1 ;  /* 0x0000000108087836 */ /* 0x000fc60000000000 */
[----:B------:R-:W-:Y:S02]  /*26e0*/  UISETP.NE.AND UP0, UPT, UR6, 0x2, UPT ;  /* 0x000000020600788c */ /* 0x000fe4000bf05270 */
[----:B------:R-:W-:Y:S06]  /*26f0*/  UGETNEXTWORKID.BROADCAST [UR4], [UR5] ;  /* 0x00000000040073ca */ /* 0x000fec0008000100 */
[----:B------:R-:W-:Y:S01]  /*2700*/  USEL UR4, URZ, 0x1, UP0 ;  /* 0x00000001ff047887 */ /* 0x000fe20008000000 */
[----:B------:R-:W-:Y:S01]  /*2710*/  ISETP.NE.AND P0, PT, R8, 0x2, PT ;  /* 0x000000020800780c */ /* 0x000fe20003f05270 */
[----:B------:R-:W-:Y:S01]  /*2720*/  USEL UR6, UR6, URZ, UP0 ;  /* 0x000000ff06067287 */ /* 0x000fe20008000000 */
[----:B------:R-:W2:Y:S03]  /*2730*/  SYNCS.PHASECHK.TRANS64.TRYWAIT P1, [R0+URZ+0x60], R5 ;  /* 0x00006005000075a7 */ /* 0x000ea600080211ff */
[----:B------:R-:W-:Y:S01]  /*2740*/  LOP3.LUT R12, R12, UR4, RZ, 0x3c, !PT ;  /* 0x000000040c0c7c12 */ /* 0x000fe2000f8e3cff */
[----:B-12---:R-:W-:Y:S07]  /*2750*/  @!P1 BRA `(.L_x_43) ;  /* 0x0000004000f09947 */ /* 0x006fee0003800000 */
.L_x_108:
[C---:B------:R-:W-:Y:S01]  /*2760*/  LEA R4, R11.reuse, UR37, 0x4 ;  /* 0x000000250b047c11 */ /* 0x040fe2000f8e20ff */
[----:B-1----:R-:W-:Y:S01]  /*2770*/  VIADD R0, R0, 0x70 ;  /* 0x0000007000007836 */ /* 0x002fe20000000000 */
[----:B------:R-:W-:Y:S01]  /*2780*/  SEL R8, R8, RZ, P0 ;  /* 0x000000ff08087207 */ /* 0x000fe20000000000 */
[----:B------:R-:W-:-:S03]  /*2790*/  VIADD R11, R11, 0x1 ;  /* 0x000000010b0b7836 */ /* 0x000fc60000000000 */
[----:B------:R-:W1:Y:S01]  /*27a0*/  LDS.128 R4, [R4+0xf0] ;  /* 0x0000f00004047984 */ /* 0x000e620000000c00 */
[----:B------:R-:W-:Y:S02]  /*27b0*/  PRMT R0, RZ, 0x654, R0 ;  /* 0x00000654ff007816 */ /* 0x000fe40000000000 */
[C---:B------:R-:W-:Y:S01]  /*27c0*/  ISETP.NE.AND P1, PT, R11.reuse, 0x2, PT ;  /* 0x000000020b00780c */ /* 0x040fe20003f25270 */
[----:B------:R-:W-:Y:S01]  /*27d0*/  @!PT LDS RZ, [RZ] ;  /* 0x00000000fffff984 */ /* 0x000fe20000000800 */
[----:B------:R-:W-:Y:S01]  /*27e0*/  @!PT LDS RZ, [RZ] ;  /* 0x00000000fffff984 */ /* 0x000fe20000000800 */
[----:B------:R-:W-:Y:S01]  /*27f0*/  @!PT LDS RZ, [RZ] ;  /* 0x00000000fffff984 */ /* 0x000fe20000000800 */
[----:B------:R-:W-:Y:S01]  /*2800*/  @!PT LDS RZ, [RZ] ;  /* 0x00000000fffff984 */ /* 0x000fe20000000800 */
[----:B------:R2:W-:Y:S06]  /*2810*/  MEMBAR.ALL.CTA ;  /* 0x0000000000007992 */ /* 0x0005ec0000008000 */
[----:B--2---:R-:W2:Y:S01]  /*2820*/  FENCE.VIEW.ASYNC.S ;  /* 0x00000000000073c6 */ /* 0x004ea20000000000 */
[----:B------:R-:W-:Y:S01]  /*2830*/  SEL R11, R11, RZ, P1 ;  /* 0x000000ff0b0b7207 */ /* 0x000fe20000800000 */
[----:B--2---:R2:W-:Y:S01]  /*2840*/  SYNCS.ARRIVE.TRANS64.RED.A1T0 RZ, [R0+URZ], RZ ;  /* 0x000000ff00ff79a7 */ /* 0x0045e200081004ff */
[----:B-1----:R-:W-:-:S02]  /*2850*/  LOP3.LUT P3, RZ, R6, 0x1, RZ, 0xc0, !PT ;  /* 0x0000000106ff7812 */ /* 0x002fc4000786c0ff */
[----:B------:R-:W-:-:S04]  /*2860*/  SEL R5, RZ, 0x1, P1 ;  /* 0x00000001ff057807 */ /* 0x000fc80000800000 */
[----:B------:R-:W-:Y:S02]  /*2870*/  LOP3.LUT R10, R10, R5, RZ, 0x3c, !PT ;  /* 0x000000050a0a7212 */ /* 0x000fe400078e3cff */
[----:B--2---:R-:W-:-:S04]  /*2880*/  SEL R0, RZ, 0x1, P0 ;  /* 0x00000001ff007807 */ /* 0x004fc80000000000 */
[----:B------:R-:W-:Y:S01]  /*2890*/  LOP3.LUT R9, R9, R0, RZ, 0x3c, !PT ;  /* 0x0000000009097212 */ /* 0x000fe200078e3cff */
[----:B------:R-:W-:Y:S06]  /*28a0*/  @P3 BRA `(.L_x_44) ;  /* 0xfffffffc002c3947 */ /* 0x000fec000383ffff */
[----:B------:R-:W-:Y:S01]  /*28b0*/  ULEA UR5, UR6, UR37, 0x3 ;  /* 0x0000002506057291 */ /* 0x000fe2000f8e18ff */
[----:B------:R-:W-:-:S08]  /*28c0*/  SHF.L.U32 R3, R12, 0x1f, RZ ;  /* 0x0000001f0c037819 */ /* 0x000fd000000006ff */
[----:B------:R-:W1:Y:S02]  /*28d0*/  SYNCS.PHASECHK.TRANS64 P0, [UR5+0x70], R3 ;  /* 0x00007003ff0075a7 */ /* 0x000e640008001005 */
[----:B-1----:R-:W-:Y:S05]  /*28e0*/  @P0 BRA `(.L_x_45) ;  /* 0x0000000000080947 */ /* 0x002fea0003800000 */
[----:B------:R-:W1:Y:S02]  /*28f0*/  SYNCS.PHASECHK.TRANS64.TRYWAIT P0, [UR5+0x70], R3 ;  /* 0x00007003ff0075a7 */ /* 0x000e640008001105 */
[----:B-1----:R-:W-:Y:S05]  /*2900*/  @!P0 BRA `(.L_x_46) ;  /* 0x0000004000988947 */ /* 0x002fea0003800000 */
.L_x_45:
[----:B------:R-:W-:-:S04]  /*2910*/  UIADD3 UR4, UPT, UPT, UR6, 0x1, URZ ;  /* 0x0000000106047890 */ /* 0x000fc8000fffe0ff */
[----:B------:R-:W-:-:S04]  /*2920*/  UISETP.NE.AND UP0, UPT, UR4, 0x2, UPT ;  /* 0x000000020400788c */ /* 0x000fc8000bf05270 */
[----:B------:R-:W-:Y:S02]  /*2930*/  USEL UR7, URZ, 0x1, UP0 ;  /* 0x00000001ff077887 */ /* 0x000fe40008000000 */
[----:B------:R-:W-:-:S04]  /*2940*/  USEL UR4, UR4, URZ, UP0 ;  /* 0x000000ff04047287 */ /* 0x000fc80008000000 */
[----:B------:R-:W-:Y:S01]  /*2950*/  ULEA UR4, UR4, UR37, 0x3 ;  /* 0x0000002504047291 */ /* 0x000fe2000f8e18ff */
[----:B-1----:R-:W-:-:S04]  /*2960*/  LOP3.LUT R3, R12, UR7, RZ, 0x3c, !PT ;  /* 0x000000070c037c12 */ /* 0x002fc8000f8e3cff */
[----:B------:R-:W-:-:S04]  /*2970*/  SHF.L.U32 R0, R3, 0x1f, RZ ;  /* 0x0000001f03007819 */ /* 0x000fc800000006ff */
[----:B------:R-:W1:Y:S02]  /*2980*/  SYNCS.PHASECHK.TRANS64 P0, [UR4+0x70], R0 ;  /* 0x00007000ff0075a7 */ /* 0x000e640008001004 */
[----:B-1----:R-:W-:Y:S05]  /*2990*/  @P0 EXIT ;  /* 0x000000000000094d */ /* 0x002fea0003800000 */
[----:B------:R-:W-:Y:S02]  /*29a0*/  SHF.L.U32 R3, R3, 0x1f, RZ ;  /* 0x0000001f03037819 */ /* 0x000fe400000006ff */
[----:B------:R-:W-:-:S07]  /*29b0*/  MOV R0, UR4 ;  /* 0x0000000400007c02 */ /* 0x000fce0008000f00 */
.L_x_47:
[----:B-1----:R1:W2:Y:S02]  /*29c0*/  SYNCS.PHASECHK.TRANS64.TRYWAIT P0, [R0+URZ+0x70], R3 ;  /* 0x00007003000075a7 */ /* 0x0022a400080011ff */
[----:B--2---:R-:W-:Y:S05]  /*29d0*/  @!P0 NANOSLEEP.SYNCS 0x989680 ;  /* 0x009896800000895d */ /* 0x004fea0003900000 */
[----:B------:R-:W2:Y:S02]  /*29e0*/  @!P0 SYNCS.PHASECHK.TRANS64 P0, [R0+URZ+0x70], R3 ;  /* 0x00007003000085a7 */ /* 0x000ea400080010ff */
[----:B--2---:R-:W-:Y:S05]  /*29f0*/  @P0 EXIT ;  /* 0x000000000000094d */ /* 0x004fea0003800000 */
[----:B------:R-:W-:Y:S05]  /*2a00*/  BRA `(.L_x_47) ;  /* 0xfffffffc00ec7947 */ /* 0x000fea000383ffff */
.L_x_40:
[----:B------:R-:W-:-:S09]  /*2a10*/  UISETP.NE.AND UP1, UPT, UR8, URZ, UPT ;  /* 0x000000ff0800728c */ /* 0x000fd2000bf25270 */
[----:B------:R-:W-:Y:S05]  /*2a20*/  BRA.U UP1, `(.L_x_48) ;  /* 0x0000000d01607547 */ /* 0x000fea000b800000 */
[----:B------:R-:W-:Y:S01]  /*2a30*/  UMOV UR4, 0x40 ;  /* 0x0000004000047882 */ /* 0x000fe20000000000 */
[----:B------:R-:W-:Y:S01]  /*2a40*/  NOP ;  /* 0x0000000000007918 */ /* 0x000fe20000000000 */
[----:B------:R-:W-:Y:S01]  /*2a50*/  ULEA UR4, UR37, UR4, 0x18 ;  /* 0x0000000425047291 */ /* 0x000fe2000f8ec0ff */
[----:B------:R-:W-:Y:S02]  /*2a60*/  UMOV UR5, 0x400 ;  /* 0x0000040000057882 */ /* 0x000fe40000000000 */
[----:B------:R-:W-:-:S06]  /*2a70*/  ULEA UR37, UR37, UR5, 0x18 ;  /* 0x0000000525257291 */ /* 0x000fcc000f8ec0ff */
[----:B------:R-:W1:Y:S02]  /*2a80*/  LDS.U8 R0, [UR4+0x1c] ;  /* 0x00001c04ff007984 */ /* 0x000e640008000000 */
[----:B-1----:R-:W-:-:S13]  /*2a90*/  ISETP.NE.AND P0, PT, R0, RZ, PT ;  /* 0x000000ff0000720c */ /* 0x002fda0003f05270 */
[----:B------:R-:W-:Y:S05]  /*2aa0*/  @P0 BRA `(.L_x_49) ;  /* 0x0000000000580947 */ /* 0x000fea0003800000 */
[----:B------:R-:W-:-:S13]  /*2ab0*/  ELECT P0, URZ, PT ;  /* 0x0000000000ff782f */ /* 0x000fda0003800000 */
[----:B------:R-:W-:Y:S05]  /*2ac0*/  @!P0 BRA `(.L_x_50) ;  /* 0x0000000000608947 */ /* 0x000fea0003800000 */
[----:B------:R-:W-:Y:S01]  /*2ad0*/  UMOV UR5, 0x10 ;  /* 0x0000001000057882 */ /* 0x000fe20000000000 */
[----:B------:R-:W-:Y:S01]  /*2ae0*/  HFMA2 R0, -RZ, RZ, 0, 5.9604644775390625e-08 ;  /* 0x00000001ff007431 */ /* 0x000fe200000001ff */
[----:B------:R-:W-:-:S03]  /*2af0*/  MOV R2, 0xffff ;  /* 0x0000ffff00027802 */ /* 0x000fc60000000f00 */
[----:B------:R-:W-:Y:S04]  /*2b00*/  DEPBAR.LE SB1, 0x36 ;  /* 0x00009d800000791a */ /* 0x000fe80000000000 */
[----:B------:R-:W1:Y:S02]  /*2b10*/  UTCATOMSWS.FIND_AND_SET.ALIGN UP0, UR5, UR5 ;  /* 0x00000005000575e3 */ /* 0x000e640008000800 */
[----:B-1----:R-:W-:Y:S01]  /*2b20*/  MOV R3, UR5 ;  /* 0x0000000500037c02 */ /* 0x002fe20008000f00 */
[----:B------:R-:W-:Y:S06]  /*2b30*/  BRA.U UP0, `(.L_x_51) ;  /* 0x0000000100187547 */ /* 0x000fec000b800000 */
.L_x_52:
[----:B------:R-:W-:Y:S05]  /*2b40*/  NANOSLEEP 0x64 ;  /* 0x000000640000795d */ /* 0x000fea0003800000 */
[----:B------:R-:W-:-:S05]  /*2b50*/  UMOV UR5, 0x10 ;  /* 0x0000001000057882 */ /* 0x000fca0000000000 */
[----:B------:R-:W-:Y:S04]  /*2b60*/  DEPBAR.LE SB1, 0x36 ;  /* 0x00009d800000791a */ /* 0x000fe80000000000 */
[----:B------:R-:W1:Y:S02]  /*2b70*/  UTCATOMSWS.FIND_AND_SET.ALIGN UP0, UR5, UR5 ;  /* 0x00000005000575e3 */ /* 0x000e640008000800 */
[----:B-1----:R-:W-:Y:S01]  /*2b80*/  MOV R3, UR5 ;  /* 0x0000000500037c02 */ /* 0x002fe20008000f00 */
[----:B------:R-:W-:Y:S05]  /*2b90*/  BRA.U !UP0, `(.L_x_52) ;  /* 0xfffffffd08e87547 */ /* 0x000fea000b83ffff */
.L_x_51:
[-C--:B------:R-:W-:Y:S02]  /*2ba0*/  SHF.L.U32 R2, R2, R3.reuse, RZ ;  /* 0x0000000302027219 */ /* 0x080fe400000006ff */
[----:B------:R-:W-:Y:S01]  /*2bb0*/  SHF.L.U32 R0, R0, R3, RZ ;  /* 0x0000000300007219 */ /* 0x000fe200000006ff */
[----:B------:R-:W-:Y:S02]  /*2bc0*/  IMAD.SHL.U32 R3, R3, 0x20, RZ ;  /* 0x0000002003037824 */ /* 0x000fe400078e00ff */
[----:B------:R1:W-:Y:S04]  /*2bd0*/  ATOMS.OR RZ, [UR4+0x14], R2 ;  /* 0x00001402ffff798c */ /* 0x0003e8000b000004 */
[----:B------:R1:W-:Y:S04]  /*2be0*/  ATOMS.OR RZ, [UR4+0x18], R0 ;  /* 0x00001800ffff798c */ /* 0x0003e8000b000004 */
[----:B------:R1:W-:Y:S01]  /*2bf0*/  STS [UR37+0x110], R3 ;  /* 0x00011003ff007988 */ /* 0x0003e20008000825 */
[----:B------:R-:W-:Y:S05]  /*2c00*/  BRA `(.L_x_50) ;  /* 0x0000000000107947 */ /* 0x000fea0003800000 */
.L_x_49:
[----:B------:R-:W-:Y:S02]  /*2c10*/  MOV R0, 0xffffffff ;  /* 0xffffffff00007802 */ /* 0x000fe40000000f00 */
[----:B------:R-:W-:-:S03]  /*2c20*/  MOV R2, 0x2c50 ;  /* 0x00002c5000027802 */ /* 0x000fc60000000f00 */
[----:B------:R1:W-:Y:S04]  /*2c30*/  STS [UR37+0x110], R0 ;  /* 0x00011000ff007988 */ /* 0x0003e80008000825 */
[----:B-1-3-5:R-:W-:Y:S05]  /*2c40*/  CALL.REL.NOINC `($__internal_1_$__cuda_sm10x_tcgen05_guardrail_trap_phase_invalid_during_alloc) ;  /* 0x0000004400147944 */ /* 0x02afea0003c00000 */
.L_x_50:
[----:B------:R-:W-:Y:S05]  /*2c50*/  WARPSYNC.ALL ;  /* 0x0000000000007948 */ /* 0x000fea0003800000 */
[----:B------:R-:W2:Y:S01]  /*2c60*/  S2UR UR6, SR_CgaCtaId ;  /* 0x00000000000679c3 */ /* 0x000ea20000008800 */
[----:B------:R-:W-:Y:S01]  /*2c70*/  UMOV UR4, 0x400 ;  /* 0x0000040000047882 */ /* 0x000fe20000000000 */
[----:B------:R-:W-:-:S06]  /*2c80*/  NOP ;  /* 0x0000000000007918 */ /* 0x000fcc0000000000 */
[----:B------:R-:W-:Y:S06]  /*2c90*/  BAR.ARV 0x6, 0xa0 ;  /* 0x0182800000007b1d */ /* 0x000fec0000002000 */
[----:B------:R-:W4:Y:S01]  /*2ca0*/  LDCU UR7, c[0x0][0x38c] ;  /* 0x00007180ff0777ac */ /* 0x000f220008000800 */
[----:B------:R-:W-:Y:S01]  /*2cb0*/  IMAD.MOV.U32 R11, RZ, RZ, 0x1 ;  /* 0x00000001ff0b7424 */ /* 0x000fe200078e00ff */
[----:B------:R-:W-:Y:S01]  /*2cc0*/  CS2R R8, SRZ ;  /* 0x0000000000087805 */ /* 0x000fe2000001ff00 */
[----:B------:R-:W-:Y:S01]  /*2cd0*/  IMAD.MOV.U32 R10, RZ, RZ, RZ ;  /* 0x000000ffff0a7224 */ /* 0x000fe200078e00ff */
[----:B------:R-:W-:Y:S01]  /*2ce0*/  UMOV UR18, URZ ;  /* 0x000000ff00127c82 */ /* 0x000fe20008000000 */
[----:B------:R-:W-:Y:S01]  /*2cf0*/  UMOV UR17, URZ ;  /* 0x000000ff00117c82 */ /* 0x000fe20008000000 */
[----:B------:R-:W-:Y:S01]  /*2d00*/  UMOV UR20, 0x0 ;  /* 0x0000000000147882 */ /* 0x000fe20000000000 */
[----:B------:R-:W-:Y:S01]  /*2d10*/  UMOV UR21, 0x8100490 ;  /* 0x0810049000157882 */ /* 0x000fe20000000000 */
[----:B--2---:R-:W-:Y:S01]  /*2d20*/  ULEA UR6, UR6, UR4, 0x18 ;  /* 0x0000000406067291 */ /* 0x004fe2000f8ec0ff */
[----:B------:R-:W2:Y:S03]  /*2d30*/  LDCU UR4, c[0x0][0x38c] ;  /* 0x00007180ff0477ac */ /* 0x000ea60008000800 */
[----:B------:R-:W-:-:S02]  /*2d40*/  UIADD3 UR11, UPT, UPT, UR6, 0x4400, URZ ;  /* 0x00004400060b7890 */ /* 0x000fc4000fffe0ff */
[----:B----4-:R-:W-:-:S03]  /*2d50*/  UIADD3 UR7, UPT, UPT, UR7, 0x1f, URZ ;  /* 0x0000001f07077890 */ /* 0x010fc6000fffe0ff */
[----:B-1----:R-:W1:Y:S01]  /*2d60*/  LDS R0, [UR6+0x110] ;  /* 0x00011006ff007984 */ /* 0x002e620008000800 */
[----:B------:R-:W-:Y:S02]  /*2d70*/  UIADD3 UR12, UPT, UPT, UR6, 0x8400, URZ ;  /* 0x00008400060c7890 */ /* 0x000fe4000fffe0ff */
[----:B------:R-:W-:Y:S02]  /*2d80*/  USHF.R.S32.HI UR5, URZ, 0x1f, UR7 ;  /* 0x0000001fff057899 */ /* 0x000fe40008011407 */
[----:B------:R-:W-:Y:S02]  /*2d90*/  USHF.R.U32.HI UR11, URZ, 0x4, UR11 ;  /* 0x00000004ff0b7899 */ /* 0x000fe4000801160b */
[----:B------:R-:W-:Y:S02]  /*2da0*/  ULEA.HI UR5, UR5, UR7, URZ, 0x5 ;  /* 0x0000000705057291 */ /* 0x000fe4000f8f28ff */
[----:B------:R-:W-:Y:S02]  /*2db0*/  USHF.R.U32.HI UR12, URZ, 0x4, UR12 ;  /* 0x00000004ff0c7899 */ /* 0x000fe4000801160c */
[----:B------:R-:W-:-:S02]  /*2dc0*/  USHF.R.S32.HI UR5, URZ, 0x5, UR5 ;  /* 0x00000005ff057899 */ /* 0x000fc40008011405 */
[----:B------:R-:W-:Y:S02]  /*2dd0*/  ULOP3.LUT UR11, UR11, 0x3fff, URZ, 0xc0, !UPT ;  /* 0x00003fff0b0b7892 */ /* 0x000fe4000f8ec0ff */
[----:B------:R-:W-:Y:S02]  /*2de0*/  UISETP.LT.AND UP0, UPT, UR5, 0x1, UPT ;  /* 0x000000010500788c */ /* 0x000fe4000bf01270 */
[----:B------:R-:W-:Y:S02]  /*2df0*/  ULOP3.LUT UR12, UR12, 0x3fff, URZ, 0xc0, !UPT ;  /* 0x00003fff0c0c7892 */ /* 0x000fe4000f8ec0ff */
[----:B------:R-:W-:Y:S02]  /*2e00*/  USEL UR10, UR5, 0x1, !UP0 ;  /* 0x00000001050a7887 */ /* 0x000fe4000c000000 */
[----:B------:R-:W-:Y:S02]  /*2e10*/  ULOP3.LUT UR11, UR11, 0x10000, URZ, 0xfc, !UPT ;  /* 0x000100000b0b7892 */ /* 0x000fe4000f8efcff */
[----:B------:R-:W-:-:S02]  /*2e20*/  ULOP3.LUT UR12, UR12, 0x10000, URZ, 0xfc, !UPT ;  /* 0x000100000c0c7892 */ /* 0x000fc4000f8efcff */
[----:B------:R-:W-:Y:S02]  /*2e30*/  UIADD3 UR10, UPT, UPT, -UR10, URZ, URZ ;  /* 0x000000ff0a0a7290 */ /* 0x000fe4000fffe1ff */
[----:B--2---:R-:W-:Y:S01]  /*2e40*/  UISETP.GE.AND UP3, UPT, UR4, 0x1, UPT ;  /* 0x000000010400788c */ /* 0x004fe2000bf66270 */
[----:B-1----:R-:W-:-:S15]  /*2e50*/  R2UR UR19, R0 ;  /* 0x00000000001372ca */ /* 0x002fde00000e0000 */
.L_x_59:
[----:B------:R-:W-:Y:S02]  /*2e60*/  LEA R0, R10, UR6, 0x3 ;  /* 0x000000060a007c11 */ /* 0x000fe4000f8e18ff */
[----:B------:R-:W-:Y:S02]  /*2e70*/  SHF.L.U32 R5, R9, 0x1f, RZ ;  /* 0x0000001f09057819 */ /* 0x000fe400000006ff */
[----:B------:R-:W-:Y:S01]  /*2e80*/  PLOP3.LUT P0, PT, PT, PT, UP3, 0x80, 0x8 ;  /* 0x000000000008781c */ /* 0x000fe20003f0f038 */
[----:B------:R-:W-:Y:S01]  /*2e90*/  VIADD R3, R0, 0x70 ;  /* 0x0000007000037836 */ /* 0x000fe20000000000 */
[----:B-1----:R-:W1:Y:S02]  /*2ea0*/  SYNCS.PHASECHK.TRANS64.TRYWAIT P1, [R0+URZ+0x60], R5 ;  /* 0x00006005000075a7 */ /* 0x002e6400080211ff */
[----:B-1--4-:R-:W-:Y:S09]  /*2eb0*/  @!P1 BRA `(.L_x_53) ;  /* 0x0000003c00449947 */ /* 0x012ff20003800000 */
.L_x_110:
[----:B------:R-:W-:Y:S01]  /*2ec0*/  LEA R4, R10, UR6, 0x4 ;  /* 0x000000060a047c11 */ /* 0x000fe2000f8e20ff */
[----:B------:R-:W-:Y:S01]  /*2ed0*/  @UP3 ULEA UR4, UR17, UR6, 0x3 ;  /* 0x0000000611043291 */ /* 0x000fe2000f8e18ff */
[----:B------:R-:W-:Y:S01]  /*2ee0*/  PLOP3.LUT P2, PT, PT, PT, PT, 0x80, 0x8 ;  /* 0x000000000008781c */ /* 0x000fe20003f4f070 */
[----:B------:R-:W-:Y:S01]  /*2ef0*/  ULEA UR9, UR18, UR6, 0x3 ;  /* 0x0000000612097291 */ /* 0x000fe2000f8e18ff */
[----:B------:R-:W-:Y:S02]  /*2f00*/  PRMT R3, RZ, 0x654, R3 ;  /* 0x00000654ff037816 */ /* 0x000fe40000000003 */
[----:B-1----:R-:W1:Y:S01]  /*2f10*/  LDS.128 R4, [R4+0xf0] ;  /* 0x0000f00004047984 */ /* 0x002e620000000c00 */
[----:B------:R-:W-:Y:S02]  /*2f20*/  @P0 SHF.L.U32 R2, R8, 0x1f, RZ ;  /* 0x0000001f08020819 */ /* 0x000fe400000006ff */
[----:B------:R-:W-:Y:S01]  /*2f30*/  SHF.L.U32 R0, R11, 0x1f, RZ ;  /* 0x0000001f0b007819 */ /* 0x000fe200000006ff */
[----:B------:R-:W-:Y:S01]  /*2f40*/  @!PT LDS RZ, [RZ] ;  /* 0x00000000fffff984 */ /* 0x000fe20000000800 */
[----:B------:R-:W-:Y:S01]  /*2f50*/  @!PT LDS RZ, [RZ] ;  /* 0x00000000fffff984 */ /* 0x000fe20000000800 */
[----:B------:R-:W-:Y:S01]  /*2f60*/  @!PT LDS RZ, [RZ] ;  /* 0x00000000fffff984 */ /* 0x000fe20000000800 */
[----:B------:R-:W-:Y:S01]  /*2f70*/  @!PT LDS RZ, [RZ] ;  /* 0x00000000fffff984 */ /* 0x000fe20000000800 */
[----:B------:R2:W-:Y:S06]  /*2f80*/  MEMBAR.ALL.CTA ;  /* 0x0000000000007992 */ /* 0x0005ec0000008000 */
[----:B--2---:R-:W2:Y:S02]  /*2f90*/  FENCE.VIEW.ASYNC.S ;  /* 0x00000000000073c6 */ /* 0x004ea40000000000 */
[----:B--2---:R2:W-:Y:S01]  /*2fa0*/  SYNCS.ARRIVE.TRANS64.RED.A1T0 RZ, [R3+URZ], RZ ;  /* 0x000000ff03ff79a7 */ /* 0x0045e200081004ff */
[----:B------:R2:W4:Y:S01]  /*2fb0*/  @P0 SYNCS.PHASECHK.TRANS64.TRYWAIT P2, [UR4], R2 ;  /* 0x00000002ff0005a7 */ /* 0x0005220008041104 */
[----:B-1----:R-:W-:Y:S01]  /*2fc0*/  LOP3.LUT P1, RZ, R6, 0x1, RZ, 0xc0, !PT ;  /* 0x0000000106ff7812 */ /* 0x002fe2000782c0ff */
[----:B------:R-:W1:Y:S02]  /*2fd0*/  SYNCS.PHASECHK.TRANS64.TRYWAIT P0, [UR9+0xa0], R0 ;  /* 0x0000a000ff0075a7 */ /* 0x000e640008001109 */
[----:B-12-4-:R-:W-:Y:S10]  /*2fe0*/  @!P0 BRA `(.L_x_54) ;  /* 0x0000003c000c8947 */ /* 0x016ff40003800000 */
.L_x_112:
[----:B------:R-:W-:Y:S01]  /*2ff0*/  IADD3 R10, PT, PT, R10, 0x1, RZ ;  /* 0x000000010a0a7810 */ /* 0x000fe20007ffe0ff */
[----:B------:R-:W-:Y:S06]  /*3000*/  BRA.U !UP3, `(.L_x_55) ;  /* 0x000000010b887547 */ /* 0x000fec000b800000 */
[----:B------:R-:W-:Y:S02]  /*3010*/  ULEA UR8, UR18, UR19, 0x6 ;  /* 0x0000001312087291 */ /* 0x000fe4000f8e30ff */
[----:B------:R-:W-:Y:S01]  /*3020*/  UPLOP3.LUT UP4, UPT, UPT, UPT, UPT, 0x40, 0x4 ;  /* 0x000000000004789c */ /* 0x000fe20003f8e870 */
[----:B------:R-:W-:Y:S01]  /*3030*/  UMOV UR16, UR10 ;  /* 0x0000000a00107c82 */ /* 0x000fe20008000000 */
[----:B------:R-:W-:Y:S01]  /*3040*/  UMOV UR15, UR5 ;  /* 0x00000005000f7c82 */ /* 0x000fe20008000000 */
[----:B------:R-:W-:-:S08]  /*3050*/  UMOV UR14, UR17 ;  /* 0x00000011000e7c82 */ /* 0x000fd00008000000 */
.L_x_58:
[----:B------:R-:W-:Y:S02]  /*3060*/  UIADD3 UR16, UPT, UPT, UR16, 0x1, URZ ;  /* 0x0000000110107890 */ /* 0x000fe4000fffe0ff */
[----:B--2---:R-:W-:Y:S02]  /*3070*/  ULEA UR7, UR14, UR6, 0x3 ;  /* 0x000000060e077291 */ /* 0x004fe4000f8e18ff */
[----:B------:R-:W-:Y:S01]  /*3080*/  UISETP.NE.AND UP0, UPT, UR16, URZ, UPT ;  /* 0x000000ff1000728c */ /* 0x000fe2000bf05270 */
[----:B----4-:R-:W-:Y:S10]  /*3090*/  @P2 BRA `(.L_x_56) ;  /* 0x00000000000c2947 */ /* 0x010ff40003800000 */
[----:B-1----:R-:W-:Y:S04]  /*30a0*/  SHF.L.U32 R3, R8, 0x1f, RZ ;  /* 0x0000001f08037819 */ /* 0x002fe800000006ff */
[----:B------:R-:W1:Y:S02]  /*30b0*/  SYNCS.PHASECHK.TRANS64.TRYWAIT P0, [UR7], R3 ;  /* 0x00000003ff0075a7 */ /* 0x000e640008001107 */
[----:B-1----:R-:W-:Y:S05]  /*30c0*/  @!P0 BRA `(.L_x_57) ;  /* 0x0000003800ec8947 */ /* 0x002fea0003800000 */
.L_x_56:
[----:B------:R-:W-:Y:S01]  /*30d0*/  UISETP.NE.AND UP1, UPT, UR15, 0x1, UPT ;  /* 0x000000010f00788c */ /* 0x000fe2000bf25270 */
[----:B------:R-:W-:Y:S01]  /*30e0*/  PLOP3.LUT P2, PT, PT, PT, PT, 0x80, 0x8 ;  /* 0x000000000008781c */ /* 0x000fe20003f4f070 */
[----:B------:R-:W-:Y:S02]  /*30f0*/  UIADD3 UR17, UPT, UPT, UR14, 0x1, URZ ;  /* 0x000000010e117890 */ /* 0x000fe4000fffe0ff */
[----:B------:R-:W-:Y:S02]  /*3100*/  ULEA UR22, UR14, UR12, 0x7 ;  /* 0x0000000c0e167291 */ /* 0x000fe4000f8e38ff */
[----:B------:R-:W-:Y:S01]  /*3110*/  UISETP.NE.AND UP2, UPT, UR17, 0x4, UPT ;  /* 0x000000041100788c */ /* 0x000fe2000bf45270 */
[----:B------:R-:W-:Y:S01]  /*3120*/  PLOP3.LUT P0, PT, PT, PT, UP1, 0x80, 0x8 ;  /* 0x000000000008781c */ /* 0x000fe20003f0f018 */
[----:B------:R-:W-:Y:S02]  /*3130*/  ULEA UR24, UR14, UR11, 0x8 ;  /* 0x0000000b0e187291 */ /* 0x000fe4000f8e40ff */
[----:B------:R-:W-:Y:S02]  /*3140*/  USEL UR13, URZ, 0x1, UP2 ;  /* 0x00000001ff0d7887 */ /* 0x000fe40009000000 */
[----:B------:R-:W-:Y:S02]  /*3150*/  USEL UR17, UR17, URZ, UP2 ;  /* 0x000000ff11117287 */ /* 0x000fe40009000000 */
[----:B------:R-:W-:Y:S02]  /*3160*/  UIADD3 UR7, UPT, UPT, UR7, 0x20, URZ ;  /* 0x0000002007077890 */ /* 0x000fe4000fffe0ff */
[----:B------:R-:W-:Y:S01]  /*3170*/  @UP1 ULEA UR4, UR17, UR6, 0x3 ;  /* 0x0000000611041291 */ /* 0x000fe2000f8e18ff */
[----:B------:R-:W-:Y:S01]  /*3180*/  LOP3.LUT R8, R8, UR13, RZ, 0x3c, !PT ;  /* 0x0000000d08087c12 */ /* 0x000fe2000f8e3cff */
[----:B------:R-:W-:Y:S01]  /*3190*/  UMOV UR23, 0xc0004010 ;  /* 0xc000401000177882 */ /* 0x000fe20000000000 */
[----:B------:R-:W-:Y:S01]  /*31a0*/  UMOV UR25, 0xc0004010 ;  /* 0xc000401000197882 */ /* 0x000fe20000000000 */
[----:B------:R-:W-:Y:S01]  /*31b0*/  UIADD3 UR15, UPT, UPT, UR15, -0x1, URZ ;  /* 0xffffffff0f0f7890 */ /* 0x000fe2000fffe0ff */
[----:B-1----:R-:W-:Y:S01]  /*31c0*/  @P0 SHF.L.U32 R0, R8, 0x1f, RZ ;  /* 0x0000001f08000819 */ /* 0x002fe200000006ff */
[----:B------:R-:W-:Y:S03]  /*31d0*/  UMOV UR14, UR17 ;  /* 0x00000011000e7c82 */ /* 0x000fe60008000000 */
[----:B------:R2:W4:Y:S01]  /*31e0*/  @P0 SYNCS.PHASECHK.TRANS64.TRYWAIT P2, [UR4], R0 ;  /* 0x00000000ff0005a7 */ /* 0x0005220008041104 */
[----:B------:R2:W-:Y:S01]  /*31f0*/  UTCQMMA gdesc[UR24], gdesc[UR22], tmem[UR8], tmem[UR20], idesc[UR21], UP4 ;  /* 0x00ff1416180075ea */ /* 0x0005e2000a000308 */
[----:B------:R-:W-:Y:S01]  /*3200*/  UPLOP3.LUT UP4, UPT, UPT, UPT, UPT, 0x80, 0x8 ;  /* 0x000000000008789c */ /* 0x000fe20003f8f070 */
[----:B------:R2:W-:Y:S01]  /*3210*/  UTCBAR [UR7], URZ ;  /* 0x000000ff070073e9 */ /* 0x0005e200080000ff */
[----:B------:R-:W-:Y:S09]  /*3220*/  BRA.U UP0, `(.L_x_58) ;  /* 0xfffffffd008c7547 */ /* 0x000ff2000b83ffff */
.L_x_55:
[----:B------:R-:W-:Y:S01]  /*3230*/  UIADD3 UR18, UPT, UPT, UR18, 0x1, URZ ;  /* 0x0000000112127890 */ /* 0x000fe2000fffe0ff */
[C---:B------:R-:W-:Y:S01]  /*3240*/  ISETP.NE.AND P0, PT, R10.reuse, 0x2, PT ;  /* 0x000000020a00780c */ /* 0x040fe20003f05270 */
[----:B------:R-:W-:Y:S02]  /*3250*/  UIADD3 UR9, UPT, UPT, UR9, 0x80, URZ ;  /* 0x0000008009097890 */ /* 0x000fe4000fffe0ff */
[----:B------:R-:W-:Y:S01]  /*3260*/  UISETP.NE.AND UP0, UPT, UR18, 0x4, UPT ;  /* 0x000000041200788c */ /* 0x000fe2000bf05270 */
[----:B-12---:R-:W-:Y:S02]  /*3270*/  SEL R0, RZ, 0x1, P0 ;  /* 0x00000001ff007807 */ /* 0x006fe40000000000 */
[----:B------:R-:W-:Y:S01]  /*3280*/  SEL R10, R10, RZ, P0 ;  /* 0x000000ff0a0a7207 */ /* 0x000fe20000000000 */
[----:B------:R-:W-:Y:S01]  /*3290*/  USEL UR4, URZ, 0x1, UP0 ;  /* 0x00000001ff047887 */ /* 0x000fe20008000000 */
[----:B------:R-:W-:Y:S01]  /*32a0*/  LOP3.LUT R9, R9, R0, RZ, 0x3c, !PT ;  /* 0x0000000009097212 */ /* 0x000fe200078e3cff */
[----:B------:R-:W-:Y:S01]  /*32b0*/  USEL UR18, UR18, URZ, UP0 ;  /* 0x000000ff12127287 */ /* 0x000fe20008000000 */
[----:B------:R1:W-:Y:S03]  /*32c0*/  UTCBAR [UR9], URZ ;  /* 0x000000ff090073e9 */ /* 0x0003e600080000ff */
[----:B------:R-:W-:Y:S01]  /*32d0*/  LOP3.LUT R11, R11, UR4, RZ, 0x3c, !PT ;  /* 0x000000040b0b7c12 */ /* 0x000fe2000f8e3cff */
[----:B------:R-:W-:Y:S07]  /*32e0*/  @P1 BRA `(.L_x_59) ;  /* 0xfffffff800dc1947 */ /* 0x000fee000383ffff */
[----:B------:R-:W2:Y:S01]  /*32f0*/  S2UR UR4, SR_CgaCtaId ;  /* 0x00000000000479c3 */ /* 0x000ea20000008800 */
[----:B------:R-:W-:Y:S01]  /*3300*/  ELECT P0, URZ, PT ;  /* 0x0000000000ff782f */ /* 0x000fe20003800000 */
[----:B------:R-:W-:Y:S01]  /*3310*/  IMAD.MOV.U32 R0, RZ, RZ, 0x1 ;  /* 0x00000001ff007424 */ /* 0x000fe200078e00ff */
[----:B------:R-:W-:Y:S01]  /*3320*/  UIADD3 UR6, UPT, UPT, UR6, 0xa0, URZ ;  /* 0x000000a006067890 */ /* 0x000fe2000fffe0ff */
[----:B------:R-:W-:Y:S01]  /*3330*/  SHF.L.U32 R3, R11, 0x1f, RZ ;  /* 0x0000001f0b037819 */ /* 0x000fe200000006ff */
[----:B------:R-:W-:-:S03]  /*3340*/  UMOV UR5, 0x40 ;  /* 0x0000004000057882 */ /* 0x000fc60000000000 */
[----:B------:R-:W-:Y:S01]  /*3350*/  UVIRTCOUNT.DEALLOC.SMPOOL 0x80 ;  /* 0x000000800000784c */ /* 0x000fe20000000000 */
[----:B--2---:R-:W-:Y:S02]  /*3360*/  ULEA UR4, UR4, UR5, 0x18 ;  /* 0x0000000504047291 */ /* 0x004fe4000f8ec0ff */
[----:B------:R-:W-:-:S07]  /*3370*/  ULEA UR5, UR18, UR6, 0x3 ;  /* 0x0000000612057291 */ /* 0x000fce000f8e18ff */
[----:B------:R2:W-:Y:S02]  /*3380*/  @P0 STS.U8 [UR4+0x1c], R0 ;  /* 0x00001c00ff000988 */ /* 0x0005e40008000004 */
[----:B------:R-:W3:Y:S02]  /*3390*/  SYNCS.PHASECHK.TRANS64.TRYWAIT P0, [UR5], R3 ;  /* 0x00000003ff0075a7 */ /* 0x000ee40008001105 */
[----:B--23--:R-:W-:Y:S05]  /*33a0*/  @!P0 BRA `(.L_x_60) ;  /* 0x00000038004c8947 */ /* 0x00cfea0003800000 */
.L_x_115:
[----:B------:R-:W-:-:S04]  /*33b0*/  UIADD3 UR7, UPT, UPT, UR18, 0x1, URZ ;  /* 0x0000000112077890 */ /* 0x000fc8000fffe0ff */
[----:B------:R-:W-:-:S04]  /*33c0*/  UISETP.NE.AND UP0, UPT, UR7, 0x4, UPT ;  /* 0x000000040700788c */ /* 0x000fc8000bf05270 */
[----:B------:R-:W-:Y:S02]  /*33d0*/  USEL UR8, URZ, 0x1, UP0 ;  /* 0x00000001ff087887 */ /* 0x000fe40008000000 */
[----:B------:R-:W-:-:S04]  /*33e0*/  USEL UR7, UR7, URZ, UP0 ;  /* 0x000000ff07077287 */ /* 0x000fc80008000000 */
[----:B------:R-:W-:Y:S01]  /*33f0*/  ULEA UR5, UR7, UR6, 0x3 ;  /* 0x0000000607057291 */ /* 0x000fe2000f8e18ff */
[----:B------:R-:W-:-:S04]  /*3400*/  LOP3.LUT R2, R11, UR8, RZ, 0x3c, !PT ;  /* 0x000000080b027c12 */ /* 0x000fc8000f8e3cff */
[----:B--2---:R-:W-:-:S04]  /*3410*/  SHF.L.U32 R3, R2, 0x1f, RZ ;  /* 0x0000001f02037819 */ /* 0x004fc800000006ff */
[----:B------:R-:W2:Y:S02]  /*3420*/  SYNCS.PHASECHK.TRANS64.TRYWAIT P0, [UR5], R3 ;  /* 0x00000003ff0075a7 */ /* 0x000ea40008001105 */
[----:B--2---:R-:W-:Y:S05]  /*3430*/  @!P0 BRA `(.L_x_61) ;  /* 0x0000003800408947 */ /* 0x004fea0003800000 */
.L_x_117:
        /* <DEDUP_REMOVED lines=9> */
.L_x_119:
[----:B------:R-:W-:-:S04]  /*34d0*/  UIADD3 UR7, UPT, UPT, UR7, 0x1, URZ ;  /* 0x0000000107077890 */ /* 0x000fc8000fffe0ff */
[----:B------:R-:W-:-:S04]  /*34e0*/  UISETP.NE.AND UP0, UPT, UR7, 0x4, UPT ;  /* 0x000000040700788c */ /* 0x000fc8000bf05270 */
[----:B------:R-:W-:Y:S02]  /*34f0*/  USEL UR5, URZ, 0x1, UP0 ;  /* 0x00000001ff057887 */ /* 0x000fe40008000000 */
[----:B------:R-:W-:-:S04]  /*3500*/  USEL UR7, UR7, URZ, UP0 ;  /* 0x000000ff07077287 */ /* 0x000fc80008000000 */
[----:B------:R-:W-:Y:S01]  /*3510*/  ULEA UR7, UR7, UR6, 0x3 ;  /* 0x0000000607077291 */ /* 0x000fe2000f8e18ff */
[----:B--2---:R-:W-:-:S04]  /*3520*/  LOP3.LUT R3, R2, UR5, RZ, 0x3c, !PT ;  /* 0x0000000502037c12 */ /* 0x004fc8000f8e3cff */
[----:B------:R-:W-:-:S04]  /*3530*/  SHF.L.U32 R3, R3, 0x1f, RZ ;  /* 0x0000001f03037819 */ /* 0x000fc800000006ff */
[----:B------:R-:W2:Y:S02]  /*3540*/  SYNCS.PHASECHK.TRANS64.TRYWAIT P0, [UR7], R3 ;  /* 0x00000003ff0075a7 */ /* 0x000ea40008001107 */
[----:B--2---:R-:W-:Y:S05]  /*3550*/  @!P0 BRA `(.L_x_63) ;  /* 0x0000003800288947 */ /* 0x004fea0003800000 */
.L_x_121:
[----:B------:R-:W-:Y:S01]  /*3560*/  NOP ;  /* 0x0000000000007918 */ /* 0x000fe20000000000 */
[----:B--2---:R-:W2:Y:S01]  /*3570*/  LDS R0, [UR4+0x14] ;  /* 0x00001404ff007984 */ /* 0x004ea20008000800 */
[----:B------:R-:W-:Y:S01]  /*3580*/  ULOP3.LUT UR6, UR19, 0xffff, URZ, 0xc0, !UPT ;  /* 0x0000ffff13067892 */ /* 0x000fe2000f8ec0ff */
[----:B------:R-:W-:Y:S01]  /*3590*/  UMOV UR8, 0xffff ;  /* 0x0000ffff00087882 */ /* 0x000fe20000000000 */
[----:B------:R-:W-:Y:S02]  /*35a0*/  UMOV UR5, 0x1 ;  /* 0x0000000100057882 */ /* 0x000fe40000000000 */
[----:B------:R-:W-:-:S04]  /*35b0*/  USHF.R.U32.HI UR6, URZ, 0x5, UR6 ;  /* 0x00000005ff067899 */ /* 0x000fc80008011606 */
[----:B------:R-:W-:Y:S02]  /*35c0*/  USHF.L.U32 UR8, UR8, UR6, URZ ;  /* 0x0000000608087299 */ /* 0x000fe400080006ff */
[----:B------:R-:W-:-:S04]  /*35d0*/  USHF.L.U32 UR5, UR5, UR6, URZ ;  /* 0x0000000605057299 */ /* 0x000fc800080006ff */
[----:B--2---:R-:W-:-:S04]  /*35e0*/  LOP3.LUT R0, R0, UR8, RZ, 0xc0, !PT ;  /* 0x0000000800007c12 */ /* 0x004fc8000f8ec0ff */
[----:B------:R-:W-:-:S13]  /*35f0*/  ISETP.NE.AND P0, PT, R0, UR8, PT ;  /* 0x0000000800007c0c */ /* 0x000fda000bf05270 */
[----:B------:R-:W-:Y:S05]  /*3600*/  @P0 BRA `(.L_x_64) ;  /* 0x0000000000580947 */ /* 0x000fea0003800000 */
[----:B------:R-:W2:Y:S02]  /*3610*/  LDS R0, [UR4+0x18] ;  /* 0x00001804ff007984 */ /* 0x000ea40008000800 */
[----:B--2---:R-:W-:-:S04]  /*3620*/  LOP3.LUT R0, R0, UR5, RZ, 0xc0, !PT ;  /* 0x0000000500007c12 */ /* 0x004fc8000f8ec0ff */
[----:B------:R-:W-:-:S13]  /*3630*/  ISETP.NE.AND P0, PT, R0, UR5, PT ;  /* 0x0000000500007c0c */ /* 0x000fda000bf05270 */
[----:B------:R-:W-:Y:S05]  /*3640*/  @P0 BRA `(.L_x_65) ;  /* 0x00000000003c0947 */ /* 0x000fea0003800000 */
[----:B------:R-:W2:Y:S01]  /*3650*/  S2R R2, SR_LANEID ;  /* 0x0000000000027919 */ /* 0x000ea20000000000 */
[----:B------:R-:W-:Y:S01]  /*3660*/  ULOP3.LUT UR8, URZ, UR8, URZ, 0x33, !UPT ;  /* 0x00000008ff087292 */ /* 0x000fe2000f8e33ff */
[----:B------:R-:W-:Y:S01]  /*3670*/  LOP3.LUT R4, RZ, UR5, RZ, 0x33, !PT ;  /* 0x00000005ff047c12 */ /* 0x000fe2000f8e33ff */
[----:B------:R-:W-:Y:S02]  /*3680*/  VOTEU.ANY UR7, UPT, PT ;  /* 0x0000000000077886 */ /* 0x000fe400038e0100 */
[----:B------:R-:W-:Y:S01]  /*3690*/  UFLO.U32 UR7, UR7 ;  /* 0x00000007000772bd */ /* 0x000fe200080e0000 */
[----:B------:R-:W3:Y:S01]  /*36a0*/  REDUX UR5, R4 ;  /* 0x00000000040573c4 */ /* 0x000ee20000000000 */
[----:B------:R-:W-:-:S06]  /*36b0*/  IMAD.U32 R0, RZ, RZ, UR8 ;  /* 0x00000008ff007e24 */ /* 0x000fcc000f8e00ff */
[----:B------:R1:W-:Y:S01]  /*36c0*/  UTCATOMSWS.AND URZ, UR8 ;  /* 0x0000000800ff79e3 */ /* 0x0003e20008000000 */
[----:B------:R-:W4:Y:S01]  /*36d0*/  REDUX UR6, R0 ;  /* 0x00000000000673c4 */ /* 0x000f220000000000 */
[----:B--2---:R-:W-:Y:S01]  /*36e0*/  ISETP.EQ.U32.AND P0, PT, R2, UR7, PT ;  /* 0x0000000702007c0c */ /* 0x004fe2000bf02070 */
[----:B---3--:R-:W-:Y:S01]  /*36f0*/  IMAD.U32 R2, RZ, RZ, UR5 ;  /* 0x00000005ff027e24 */ /* 0x008fe2000f8e00ff */
[----:B----4-:R-:W-:-:S11]  /*3700*/  MOV R3, UR6 ;  /* 0x0000000600037c02 */ /* 0x010fd60008000f00 */
[----:B------:R1:W-:Y:S04]  /*3710*/  @P0 ATOMS.AND RZ, [UR4+0x14], R3 ;  /* 0x00001403ffff098c */ /* 0x0003e8000a800004 */
[----:B------:R1:W-:Y:S01]  /*3720*/  @P0 ATOMS.AND RZ, [UR4+0x18], R2 ;  /* 0x00001802ffff098c */ /* 0x0003e2000a800004 */
[----:B------:R-:W-:Y:S05]  /*3730*/  BRA `(.L_x_66) ;  /* 0x0000000000147947 */ /* 0x000fea0003800000 */
.L_x_65:
[----:B------:R-:W-:Y:S02]  /*3740*/  MOV R2, 0x3760 ;  /* 0x0000376000027802 */ /* 0x000fe40000000f00 */
[----:B-1--45:R-:W-:Y:S05]  /*3750*/  CALL.REL.NOINC `($__internal_0_$__cuda_sm10x_tcgen05_guardrail_trap_col_being_dealloced_not_returned_by_alloc) ;  /* 0x0000003800447944 */ /* 0x032fea0003c00000 */
[----:B------:R-:W-:Y:S05]  /*3760*/  BRA `(.L_x_66) ;  /* 0x0000000000087947 */ /* 0x000fea0003800000 */
.L_x_64:
[----:B------:R-:W-:Y:S02]  /*3770*/  MOV R2, 0x3790 ;  /* 0x0000379000027802 */ /* 0x000fe40000000f00 */
[----:B-1--45:R-:W-:Y:S05]  /*3780*/  CALL.REL.NOINC `($__internal_2_$__cuda_sm10x_tcgen05_guardrail_trap_unallocated_columns_being_dealloced) ;  /* 0x0000003800507944 */ /* 0x032fea0003c00000 */
.L_x_66:
[----:B------:R-:W-:Y:S01]  /*3790*/  NOP ;  /* 0x0000000000007918 */ /* 0x000fe20000000000 */
[----:B-1----:R-:W-:Y:S05]  /*37a0*/  EXIT ;  /* 0x000000000000794d */ /* 0x002fea0003800000 */
.L_x_48:
[----:B------:R-:W-:-:S09]  /*37b0*/  UISETP.NE.OR UP2, UPT, UR8, 0x3, !UP2 ;  /* 0x000000030800788c */ /* 0x000fd2000d745670 */
[----:B------:R-:W-:Y:S05]  /*37c0*/  BRA.U UP2, `(.L_x_67) ;  /* 0x0000000902c87547 */ /* 0x000fea000b800000 */
[----:B------:R-:W1:Y:S01]  /*37d0*/  LDCU.64 UR6, c[0x0][0x888] ;  /* 0x00011100ff0677ac */ /* 0x000e620008000a00 */
[----:B------:R-:W2:Y:S01]  /*37e0*/  LDC R0, c[0x0][0xb30] ;  /* 0x0002cc00ff007b82 */ /* 0x000ea20000000800 */
[----:B------:R-:W-:Y:S01]  /*37f0*/  IMAD.MOV.U32 R30, RZ, RZ, 0x1 ;  /* 0x00000001ff1e7424 */ /* 0x000fe200078e00ff */
[----:B------:R-:W-:Y:S01]  /*3800*/  CS2R R28, SRZ ;  /* 0x00000000001c7805 */ /* 0x000fe2000001ff00 */
[----:B------:R-:W4:Y:S01]  /*3810*/  LDCU.64 UR4, c[0x0][0x890] ;  /* 0x00011200ff0477ac */ /* 0x000f220008000a00 */
[----:B------:R-:W-:Y:S01]  /*3820*/  IMAD.MOV.U32 R25, RZ, RZ, 0x2000 ;  /* 0x00002000ff197424 */ /* 0x000fe200078e00ff */
[----:B------:R-:W-:-:S03]  /*3830*/  UMOV UR8, 0x400 ;  /* 0x0000040000087882 */ /* 0x000fc60000000000 */
[----:B------:R-:W3:Y:S01]  /*3840*/  LDC R19, c[0x0][0x370] ;  /* 0x0000dc00ff137b82 */ /* 0x000ee20000000800 */
[----:B------:R-:W-:-:S07]  /*3850*/  UPLOP3.LUT UP1, UPT, UPT, UPT, UPT, 0x40, 0x4 ;  /* 0x000000000004789c */ /* 0x000fce0003f2e870 */
[----:B------:R-:W3:Y:S01]  /*3860*/  LDC R2, c[0x0][0xb0c] ;  /* 0x0002c300ff027b82 */ /* 0x000ee20000000800 */
[----:B-1----:R-:W-:Y:S02]  /*3870*/  UISETP.NE.U32.AND UP2, UPT, UR6, URZ, UPT ;  /* 0x000000ff0600728c */ /* 0x002fe4000bf45070 */
[----:B------:R-:W-:Y:S02]  /*3880*/  ULEA UR6, UR37, UR8, 0x18 ;  /* 0x0000000825067291 */ /* 0x000fe4000f8ec0ff */
[----:B------:R-:W-:Y:S02]  /*3890*/  UISETP.NE.AND.EX UP2, UPT, UR7, URZ, UPT, UP2 ;  /* 0x000000ff0700728c */ /* 0x000fe4000bf45320 */
[----:B------:R-:W-:Y:S01]  /*38a0*/  UIADD3 UR7, UPT, UPT, UR6, 0x40, URZ ;  /* 0x0000004006077890 */ /* 0x000fe2000fffe0ff */
[----:B------:R-:W1:Y:S01]  /*38b0*/  LDC R18, c[0x0][0xb20] ;  /* 0x0002c800ff127b82 */ /* 0x000e620000000800 */
[----:B----4-:R-:W-:Y:S01]  /*38c0*/  UISETP.NE.U32.AND UP3, UPT, UR4, URZ, UPT ;  /* 0x000000ff0400728c */ /* 0x010fe2000bf65070 */
[----:B--2---:R-:W-:Y:S01]  /*38d0*/  ISETP.NE.AND P1, PT, R0, 0x1, PT ;  /* 0x000000010000780c */ /* 0x004fe20003f25270 */
[----:B------:R-:W-:-:S02]  /*38e0*/  UPRMT UR37, UR37, 0x654, UR7 ;  /* 0x0000065425257896 */ /* 0x000fc40008000007 */
[----:B------:R-:W-:-:S03]  /*38f0*/  UISETP.NE.AND.EX UP3, UPT, UR5, URZ, UPT, UP3 ;  /* 0x000000ff0500728c */ /* 0x000fc6000bf65330 */
[----:B------:R-:W2:Y:S08]  /*3900*/  LDC.64 R32, c[0x0][0x348] ;  /* 0x0000d200ff207b82 */ /* 0x000eb00000000a00 */
[----:B------:R-:W4:Y:S08]  /*3910*/  LDC.64 R16, c[0x0][0xb10] ;  /* 0x0002c400ff107b82 */ /* 0x000f300000000a00 */
[----:B------:R-:W1:Y:S08]  /*3920*/  LDC.64 R6, c[0x0][0xb18] ;  /* 0x0002c600ff067b82 */ /* 0x000e700000000a00 */
[----:B------:R-:W1:Y:S08]  /*3930*/  LDC.64 R4, c[0x0][0xb28] ;  /* 0x0002ca00ff047b82 */ /* 0x000e700000000a00 */
[----:B---3--:R-:W1:Y:S02]  /*3940*/  LDC R24, c[0x0][0x374] ;  /* 0x0000dd00ff187b82 */ /* 0x008e640000000800 */
.L_x_75:
[C---:B------:R-:W-:Y:S02]  /*3950*/  LEA R0, R29.reuse, UR6, 0x3 ;  /* 0x000000061d007c11 */ /* 0x040fe4000f8e18ff */
[----:B------:R-:W-:Y:S02]  /*3960*/  SHF.L.U32 R3, R28, 0x1f, RZ ;  /* 0x0000001f1c037819 */ /* 0x000fe400000006ff */
[----:B------:R-:W-:Y:S02]  /*3970*/  LEA R20, R29, UR6, 0x4 ;  /* 0x000000061d147c11 */ /* 0x000fe4000f8e20ff */
[----:B---3--:R-:W3:Y:S02]  /*3980*/  SYNCS.PHASECHK.TRANS64.TRYWAIT P0, [R0+URZ+0x60], R3 ;  /* 0x00006003000075a7 */ /* 0x008ee400080011ff */
[----:B---3--:R-:W-:Y:S05]  /*3990*/  @!P0 BRA `(.L_x_68) ;  /* 0x0000003400308947 */ /* 0x008fea0003800000 */
.L_x_122:
[----:B------:R-:W-:Y:S01]  /*39a0*/  ISETP.GE.AND P0, PT, R72, 0x1, PT ;  /* 0x000000014800780c */ /* 0x000fe20003f06270 */
[----:B------:R-:W1:Y:S01]  /*39b0*/  LDS.128 R20, [R20+0xf0] ;  /* 0x0000f00014147984 */ /* 0x000e620000000c00 */
[----:B------:R-:W-:Y:S01]  /*39c0*/  ISETP.NE.U32.AND P4, PT, RZ, UR4, PT ;  /* 0x00000004ff007c0c */ /* 0x000fe2000bf85070 */
[----:B---3--:R-:W-:Y:S01]  /*39d0*/  VIADD R0, R0, 0x70 ;  /* 0x0000007000007836 */ /* 0x008fe20000000000 */
[----:B------:R-:W-:Y:S02]  /*39e0*/  SHF.L.U32 R26, R30, 0x1f, RZ ;  /* 0x0000001f1e1a7819 */ /* 0x000fe400000006ff */
[----:B------:R-:W-:Y:S02]  /*39f0*/  ISETP.NE.AND.EX P4, PT, RZ, UR5, PT, P4 ;  /* 0x00000005ff007c0c */ /* 0x000fe4000bf85340 */
[----:B------:R-:W-:Y:S01]  /*3a00*/  PRMT R0, RZ, 0x654, R0 ;  /* 0x00000654ff007816 */ /* 0x000fe20000000000 */
[----:B------:R-:W-:Y:S01]  /*3a10*/  @!PT LDS RZ, [RZ] ;  /* 0x00000000fffff984 */ /* 0x000fe20000000800 */
[----:B------:R-:W-:Y:S01]  /*3a20*/  @!PT LDS RZ, [RZ] ;  /* 0x00000000fffff984 */ /* 0x000fe20000000800 */
[----:B------:R-:W-:Y:S01]  /*3a30*/  @!PT LDS RZ, [RZ] ;  /* 0x00000000fffff984 */ /* 0x000fe20000000800 */
[----:B------:R-:W-:Y:S01]  /*3a40*/  @!PT LDS RZ, [RZ] ;  /* 0x00000000fffff984 */ /* 0x000fe20000000800 */
[----:B------:R3:W-:Y:S06]  /*3a50*/  MEMBAR.ALL.CTA ;  /* 0x0000000000007992 */ /* 0x0007ec0000008000 */
[----:B---3--:R-:W3:Y:S02]  /*3a60*/  FENCE.VIEW.ASYNC.S ;  /* 0x00000000000073c6 */ /* 0x008ee40000000000 */
[----:B---3--:R3:W-:Y:S01]  /*3a70*/  SYNCS.ARRIVE.TRANS64.RED.A1T0 RZ, [R0+URZ], RZ ;  /* 0x000000ff00ff79a7 */ /* 0x0087e200081004ff */
[----:B-1----:R-:W-:Y:S11]  /*3a80*/  LOP3.LUT P3, RZ, R22, 0x1, RZ, 0xc0, !PT ;  /* 0x0000000116ff7812 */ /* 0x002ff6000786c0ff */
[----:B------:R-:W-:Y:S02]  /*3a90*/  @!UPT UIADD3 URZ, UPT, UPT, URZ, URZ, URZ ;  /* 0x000000fffffff290 */ /* 0x000fe4000fffe0ff */
[----:B------:R-:W-:Y:S02]  /*3aa0*/  @P3 MOV R13, R20 ;  /* 0x00000014000d3202 */ /* 0x000fe40000000f00 */
[----:B------:R-:W-:Y:S01]  /*3ab0*/  @P3 LOP3.LUT R8, R21, 0xffff, RZ, 0xc0, !PT ;  /* 0x0000ffff15083812 */ /* 0x000fe200078ec0ff */
[----:B---3--:R-:W-:Y:S06]  /*3ac0*/  @!P0 BRA `(.L_x_69) ;  /* 0x0000000000a48947 */ /* 0x008fec0003800000 */
[----:B------:R-:W-:Y:S01]  /*3ad0*/  IMAD.HI.U32 R31, R24, R7, RZ ;  /* 0x00000007181f7227 */ /* 0x000fe200078e00ff */
[----:B------:R-:W-:Y:S02]  /*3ae0*/  ISETP.NE.AND P0, PT, R6, 0x1, PT ;  /* 0x000000010600780c */ /* 0x000fe40003f05270 */
[----:B------:R-:W-:Y:S01]  /*3af0*/  ISETP.NE.AND P2, PT, R72, 0x1, PT ;  /* 0x000000014800780c */ /* 0x000fe20003f45270 */
[----:B----4-:R-:W-:Y:S01]  /*3b00*/  IMAD.HI.U32 R34, R19, R16, RZ ;  /* 0x0000001013227227 */ /* 0x010fe200078e00ff */
[----:B------:R-:W-:Y:S02]  /*3b10*/  SHF.R.U32.HI R31, RZ, R18, R31 ;  /* 0x00000012ff1f7219 */ /* 0x000fe4000001161f */
[----:B------:R-:W-:Y:S01]  /*3b20*/  ISETP.NE.AND P5, PT, R2, 0x1, PT ;  /* 0x000000010200780c */ /* 0x000fe20003fa5270 */
[----:B------:R-:W-:Y:S01]  /*3b30*/  IMAD.HI.U32 R36, R13, R16, RZ ;  /* 0x000000100d247227 */ /* 0x000fe200078e00ff */
[----:B------:R-:W-:Y:S02]  /*3b40*/  SHF.R.U32.HI R34, RZ, R17, R34 ;  /* 0x00000011ff227219 */ /* 0x000fe40000011622 */
[----:B------:R-:W-:Y:S01]  /*3b50*/  SEL R3, R24, R31, !P0 ;  /* 0x0000001f18037207 */ /* 0x000fe20004000000 */
[C---:B------:R-:W-:Y:S01]  /*3b60*/  IMAD.HI.U32 R31, R8.reuse, R7, RZ ;  /* 0x00000007081f7227 */ /* 0x040fe200078e00ff */
[----:B------:R-:W-:Y:S02]  /*3b70*/  SEL R11, R19, R34, !P5 ;  /* 0x00000022130b7207 */ /* 0x000fe40006800000 */
[----:B------:R-:W-:Y:S01]  /*3b80*/  SHF.R.U32.HI R36, RZ, R17, R36 ;  /* 0x00000011ff247219 */ /* 0x000fe20000011624 */
[----:B------:R-:W-:Y:S01]  /*3b90*/  IMAD.HI.U32 R38, R3, R4, RZ ;  /* 0x0000000403267227 */ /* 0x000fe200078e00ff */
[----:B------:R-:W-:Y:S03]  /*3ba0*/  SHF.R.U32.HI R31, RZ, R18, R31 ;  /* 0x00000012ff1f7219 */ /* 0x000fe6000001161f */
[----:B------:R-:W-:Y:S01]  /*3bb0*/  IMAD.HI.U32 R34, R11, R4, RZ ;  /* 0x000000040b227227 */ /* 0x000fe200078e00ff */
[----:B------:R-:W-:Y:S02]  /*3bc0*/  @P2 SHF.R.U32.HI R3, RZ, R5, R38 ;  /* 0x00000005ff032219 */ /* 0x000fe40000011626 */
[----:B------:R-:W-:Y:S02]  /*3bd0*/  SEL R9, R8, R31, !P0 ;  /* 0x0000001f08097207 */ /* 0x000fe40004000000 */
[----:B------:R-:W-:Y:S01]  /*3be0*/  @P2 SHF.R.U32.HI R11, RZ, R5, R34 ;  /* 0x00000005ff0b2219 */ /* 0x000fe20000011622 */
[C---:B------:R-:W-:Y:S01]  /*3bf0*/  IMAD R10, R72.reuse, R3, RZ ;  /* 0x00000003480a7224 */ /* 0x040fe200078e02ff */
[----:B------:R-:W-:Y:S01]  /*3c00*/  SEL R3, R13, R36, !P5 ;  /* 0x000000240d037207 */ /* 0x000fe20006800000 */
[C---:B------:R-:W-:Y:S03]  /*3c10*/  IMAD.HI.U32 R14, R9.reuse, R4, RZ ;  /* 0x00000004090e7227 */ /* 0x040fe600078e00ff */
[----:B------:R-:W-:Y:S01]  /*3c20*/  ISETP.GE.AND P0, PT, R9, R10, PT ;  /* 0x0000000a0900720c */ /* 0x000fe20003f06270 */
[C---:B------:R-:W-:Y:S01]  /*3c30*/  IMAD R12, R72.reuse, R11, RZ ;  /* 0x0000000b480c7224 */ /* 0x040fe200078e02ff */
[-C--:B------:R-:W-:Y:S04]  /*3c40*/  SHF.R.U32.HI R14, RZ, R5.reuse, R14 ;  /* 0x00000005ff0e7219 */ /* 0x080fe8000001160e */
[----:B------:R-:W-:Y:S02]  /*3c50*/  ISETP.GE.OR P0, PT, R3, R12, P0 ;  /* 0x0000000c0300720c */ /* 0x000fe40000706670 */
[----:B------:R-:W-:Y:S05]  /*3c60*/  SEL R15, R9, R14, !P2 ;  /* 0x0000000e090f7207 */ /* 0x000fea0005000000 */
[----:B------:R-:W-:Y:S04]  /*3c70*/  IMAD.MOV R14, RZ, RZ, -R15 ;  /* 0x000000ffff0e7224 */ /* 0x000fe800078e0a0f */
[----:B------:R-:W-:Y:S02]  /*3c80*/  IMAD R14, R72, R14, R9 ;  /* 0x0000000e480e7224 */ /* 0x000fe400078e0209 */
[C---:B------:R-:W-:Y:S05]  /*3c90*/  @!P0 IMAD.HI.U32 R10, R3.reuse, R4, RZ ;  /* 0x00000004030a8227 */ /* 0x040fea00078e00ff */
[----:B------:R-:W-:Y:S04]  /*3ca0*/  @!P0 SHF.R.U32.HI R10, RZ, R5, R10 ;  /* 0x00000005ff0a8219 */ /* 0x000fe8000001160a */
[----:B------:R-:W-:Y:S01]  /*3cb0*/  @!P0 SEL R0, R3, R10, !P2 ;  /* 0x0000000a03008207 */ /* 0x000fe20005000000 */
[----:B------:R-:W-:Y:S03]  /*3cc0*/  IMAD.MOV R10, RZ, RZ, -R3 ;  /* 0x000000ffff0a7224 */ /* 0x000fe600078e0a03 */
[----:B------:R-:W-:Y:S01]  /*3cd0*/  @!P0 IADD3 R15, PT, PT, R15, -R0, RZ ;  /* 0x800000000f0f8210 */ /* 0x000fe20007ffe0ff */
[----:B------:R-:W-:Y:S01]  /*3ce0*/  @!P0 IMAD R0, R11, R14, R0 ;  /* 0x0000000e0b008224 */ /* 0x000fe200078e0200 */
[----:B------:R-:W-:Y:S01]  /*3cf0*/  IADD3 R11, PT, PT, -R9, RZ, RZ ;  /* 0x000000ff090b7210 */ /* 0x000fe20007ffe1ff */
[----:B------:R-:W-:Y:S02]  /*3d00*/  IMAD R13, R2, R10, R13 ;  /* 0x0000000a020d7224 */ /* 0x000fe400078e020d */
[----:B------:R-:W-:Y:S02]  /*3d10*/  @!P0 IMAD R9, R15, R72, R3 ;  /* 0x000000480f098224 */ /* 0x000fe400078e0203 */
[----:B------:R-:W-:Y:S02]  /*3d20*/  @!P0 IMAD.MOV.U32 R3, RZ, RZ, R0 ;  /* 0x000000ffff038224 */ /* 0x000fe400078e0000 */
[----:B------:R-:W-:Y:S02]  /*3d30*/  IMAD R8, R6, R11, R8 ;  /* 0x0000000b06087224 */ /* 0x000fe400078e0208 */
[----:B------:R-:W-:Y:S02]  /*3d40*/  IMAD R13, R3, R2, R13 ;  /* 0x00000002030d7224 */ /* 0x000fe400078e020d */
[----:B------:R-:W-:Y:S02]  /*3d50*/  IMAD R8, R9, R6, R8 ;  /* 0x0000000609087224 */ /* 0x000fe400078e0208 */
.L_x_69:
[----:B------:R-:W-:Y:S05]  /*3d60*/  BRA.U UP1, `(.L_x_70) ;  /* 0x0000000101107547 */ /* 0x000fea000b800000 */
[----:B------:R-:W-:Y:S04]  /*3d70*/  MOV R0, UR13 ;  /* 0x0000000d00007c02 */ /* 0x000fe80008000f00 */
[----:B------:R-:W-:Y:S04]  /*3d80*/  SHF.L.U32 R3, R0, 0x1f, RZ ;  /* 0x0000001f00037819 */ /* 0x000fe800000006ff */
[----:B------:R-:W1:Y:S02]  /*3d90*/  SYNCS.PHASECHK.TRANS64.TRYWAIT P0, [UR6+0x58], R3 ;  /* 0x00005803ff0075a7 */ /* 0x000e640008001106 */
[----:B-1----:R-:W-:Y:S05]  /*3da0*/  @!P0 BRA `(.L_x_71) ;  /* 0x0000003000408947 */ /* 0x002fea0003800000 */
.L_x_70:
[----:B------:R-:W-:Y:S05]  /*3db0*/  BRA.U !UP3, `(.L_x_72) ;  /* 0x000000010b347547 */ /* 0x000fea000b800000 */
[----:B------:R-:W-:Y:S01]  /*3dc0*/  UPLOP3.LUT UP0, UPT, UPT, UPT, UP2, 0x80, 0x8 ;  /* 0x000000000008789c */ /* 0x000fe20003f0f020 */
[----:B-1----:R-:W-:Y:S02]  /*3dd0*/  HFMA2 R0, -RZ, RZ, 0, 5.9604644775390625e-08 ;  /* 0x00000001ff007431 */ /* 0x002fe400000001ff */
[----:B------:R-:W-:Y:S03]  /*3de0*/  IMAD.MOV.U32 R164, RZ, RZ, 0x1 ;  /* 0x00000001ffa47424 */ /* 0x000fe600078e00ff */
[----:B------:R-:W-:Y:S05]  /*3df0*/  PLOP3.LUT P0, PT, PT, PT, UP0, 0x80, 0x8 ;  /* 0x000000000008781c */ /* 0x000fea0003f0f008 */
[----:B------:R-:W1:Y:S01]  /*3e00*/  @UP0 LDCU.64 UR8, c[0x0][0x888] ;  /* 0x00011100ff0807ac */ /* 0x000e620008000a00 */
[----:B------:R-:W-:Y:S07]  /*3e10*/  @UP0 UIMAD UR7, UR36, UR4, URZ ;  /* 0x00000004240702a4 */ /* 0x000fee000f8e02ff */
[----:B------:R-:W-:Y:S01]  /*3e20*/  @!P0 PRMT R164, R0, 0x7610, R164 ;  /* 0x0000761000a48816 */ /* 0x000fe200000000a4 */
[----:B-1----:R-:W-:Y:S03]  /*3e30*/  @UP0 UIMAD.WIDE UR8, UR7, 0x4, UR8 ;  /* 0x00000004070808a5 */ /* 0x002fe6000f8e0208 */
[----:B------:R-:W1:Y:S03]  /*3e40*/  @!UP0 LDCU UR7, c[0x0][0x880] ;  /* 0x00011000ff0787ac */ /* 0x000e660008000800 */
[----:B------:R-:W-:Y:S01]  /*3e50*/  IMAD.U32 R10, RZ, RZ, UR8 ;  /* 0x00000008ff0a7e24 */ /* 0x000fe2000f8e00ff */
[----:B------:R-:W-:Y:S05]  /*3e60*/  MOV R11, UR9 ;  /* 0x00000009000b7c02 */ /* 0x000fea0008000f00 */
[----:B-----5:R3:W5:Y:S02]  /*3e70*/  @P0 LDG.E R81, desc[UR40][R10.64] ;  /* 0x000000280a510981 */ /* 0x020764000c1e1900 */
[----:B-1-3--:R-:W-:Y:S07]  /*3e80*/  @!P0 IMAD.U32 R81, RZ, RZ, UR7 ;  /* 0x00000007ff518e24 */ /* 0x00afee000f8e00ff */
.L_x_72:
[----:B-----5:R-:W-:Y:S01]  /*3e90*/  @!P4 FSETP.EQ.AND P5, PT, R81, RZ, PT ;  /* 0x000000ff5100c20b */ /* 0x020fe20003fa2000 */
[----:B------:R-:W-:Y:S01]  /*3ea0*/  @!UPT UIADD3 URZ, UPT, UPT, URZ, URZ, URZ ;  /* 0x000000fffffff290 */ /* 0x000fe2000fffe0ff */
[----:B------:R-:W-:Y:S11]  /*3eb0*/  @!P4 BRA `(.L_x_73) ;  /* 0x000000000014c947 */ /* 0x000ff60003800000 */
[----:B------:R-:W-:Y:S02]  /*3ec0*/  LOP3.LUT P0, RZ, R164, 0xff, RZ, 0xc0, !PT ;  /* 0x000000ffa4ff7812 */ /* 0x000fe4000780c0ff */
[----:B------:R-:W-:Y:S04]  /*3ed0*/  PLOP3.LUT P5, PT, PT, PT, UP0, 0x80, 0x8 ;  /* 0x000000000008781c */ /* 0x000fe80003faf008 */
[----:B------:R-:W-:Y:S07]  /*3ee0*/  PLOP3.LUT P5, PT, P5, PT, PT, 0x8, 0x80 ;  /* 0x000000000080781c */ /* 0x000fee0002fae170 */
[----:B------:R-:W-:Y:S11]  /*3ef0*/  @P0 FSETP.EQ.AND P5, PT, R81, RZ, PT ;  /* 0x000000ff5100020b */ /* 0x000ff60003fa2000 */
[----:B------:R-:W-:Y:S02]  /*3f00*/  @!UPT UIADD3 URZ, UPT, UPT, URZ, URZ, URZ ;  /* 0x000000fffffff290 */ /* 0x000fe4000fffe0ff */
.L_x_73:
[----:B------:R-:W3:Y:S01]  /*3f10*/  SYNCS.PHASECHK.TRANS64.TRYWAIT P4, [UR6+0x48], R26 ;  /* 0x0000481aff0075a7 */ /* 0x000ee20008081106 */
[----:B------:R-:W-:Y:S01]  /*3f20*/  @P3 SHF.R.U32.HI R27, RZ, 0x10, R21 ;  /* 0x00000010ff1b3819 */ /* 0x000fe20000011615 */
[----:B------:R-:W-:Y:S01]  /*3f30*/  VIADD R29, R29, 0x1 ;  /* 0x000000011d1d7836 */ /* 0x000fe20000000000 */
[----:B------:R-:W5:Y:S08]  /*3f40*/  LDC.64 R14, c[0x0][0xb10] ;  /* 0x0002c400ff0e7b82 */ /* 0x000f700000000a00 */
[----:B------:R-:W2:Y:S08]  /*3f50*/  LDC.64 R10, c[0x0][0xb18] ;  /* 0x0002c600ff0a7b82 */ /* 0x000eb00000000a00 */
[----:B-1----:R-:W1:Y:S08]  /*3f60*/  @!P1 LDC R0, c[0x0][0xb20] ;  /* 0x0002c800ff009b82 */ /* 0x002e700000000800 */
[----:B------:R-:W4:Y:S01]  /*3f70*/  @!P1 LDC R3, c[0x0][0xb0c] ;  /* 0x0002c300ff039b82 */ /* 0x000f220000000800 */
[----:B-----5:R-:W-:Y:S05]  /*3f80*/  @!P1 IMAD.HI.U32 R14, R13, R14, RZ ;  /* 0x0000000e0d0e9227 */ /* 0x020fea00078e00ff */
[----:B------:R-:W-:Y:S01]  /*3f90*/  @!P1 SHF.R.U32.HI R14, RZ, R15, R14 ;  /* 0x0000000fff0e9219 */ /* 0x000fe2000001160e */
[----:B--2---:R-:W-:Y:S01]  /*3fa0*/  @!P1 IMAD.HI.U32 R11, R8, R11, RZ ;  /* 0x0000000b080b9227 */ /* 0x004fe200078e00ff */
[----:B------:R-:W-:Y:S04]  /*3fb0*/  @!P1 ISETP.NE.AND P0, PT, R10, 0x1, PT ;  /* 0x000000010a00980c */ /* 0x000fe80003f05270 */
[----:B-1----:R-:W-:Y:S02]  /*3fc0*/  @!P1 SHF.R.U32.HI R9, RZ, R0, R11 ;  /* 0x00000000ff099219 */ /* 0x002fe4000001160b */
[----:B----4-:R-:W-:Y:S02]  /*3fd0*/  @!P1 ISETP.NE.AND P2, PT, R3, 0x1, PT ;  /* 0x000000010300980c */ /* 0x010fe40003f45270 */
[----:B------:R-:W-:Y:S02]  /*3fe0*/  @!P1 SEL R9, R8, R9, !P0 ;  /* 0x0000000908099207 */ /* 0x000fe40004000000 */
[----:B------:R-:W-:Y:S02]  /*3ff0*/  ELECT P0, URZ, PT ;  /* 0x0000000000ff782f */ /* 0x000fe40003800000 */
[----:B------:R-:W-:Y:S05]  /*4000*/  @!P1 SEL R14, R13, R14, !P2 ;  /* 0x0000000e0d0e9207 */ /* 0x000fea0005000000 */
[----:B------:R-:W-:Y:S02]  /*4010*/  @!P1 IMAD.IADD R0, R9, 0x1, -R14 ;  /* 0x0000000109009824 */ /* 0x000fe400078e0a0e */
[----:B------:R-:W-:Y:S02]  /*4020*/  @!P1 IMAD.IADD R9, R14, 0x1, -R9 ;  /* 0x000000010e099824 */ /* 0x000fe400078e0a09 */
[----:B------:R-:W-:Y:S02]  /*4030*/  @!P1 IMAD R13, R0, R3, R13 ;  /* 0x00000003000d9224 */ /* 0x000fe400078e020d */
[----:B------:R-:W-:Y:S01]  /*4040*/  @!P1 IMAD R8, R9, R10, R8 ;  /* 0x0000000a09089224 */ /* 0x000fe200078e0208 */
[----:B---3--:R-:W-:Y:S06]  /*4050*/  @!P4 BRA `(.L_x_74) ;  /* 0x0000002c00acc947 */ /* 0x008fec0003800000 */
.L_x_125:
[----:B------:R-:W-:Y:S01]  /*4060*/  PLOP3.LUT P5, PT, P5, P0, PT, 0xf2, 0x2f ;  /* 0x00000000002f781c */ /* 0x000fe20002fa1e72 */
[----:B------:R-:W-:Y:S01]  /*4070*/  UMOV UR14, 0x0 ;  /* 0x00000000000e7882 */ /* 0x000fe20000000000 */
[----:B------:R-:W-:Y:S01]  /*4080*/  LOP3.LUT R30, R30, 0x1, RZ, 0x3c, !PT ;  /* 0x000000011e1e7812 */ /* 0x000fe200078e3cff */
[----:B------:R-:W-:Y:S01]  /*4090*/  UMOV UR15, 0x10000000 ;  /* 0x10000000000f7882 */ /* 0x000fe20000000000 */
[----:B------:R-:W-:Y:S01]  /*40a0*/  UMOV UR12, UR36 ;  /* 0x00000024000c7c82 */ /* 0x000fe20008000000 */
[----:B------:R-:W-:Y:S08]  /*40b0*/  @P3 R2UR UR36, R27 ;  /* 0x000000001b2432ca */ /* 0x000ff000000e0000 */
[----:B-1----:R-:W-:Y:S01]  /*40c0*/  @!P5 IADD3 R3, P0, PT, R32, 0x580, RZ ;  /* 0x000005802003d810 */ /* 0x002fe20007f1e0ff */
[----:B------:R-:W-:Y:S01]  /*40d0*/  @!P5 IMAD.SHL.U32 R155, R155, 0x40, RZ ;  /* 0x000000409b9bd824 */ /* 0x000fe200078e00ff */
[----:B------:R-:W-:Y:S01]  /*40e0*/  VOTEU.ALL UP1, P5 ;  /* 0x0000000000ff7886 */ /* 0x000fe20002820000 */
[----:B------:R-:W-:Y:S01]  /*40f0*/  @!P5 IMAD.SHL.U32 R165, R165, 0x80, RZ ;  /* 0x00000080a5a5d824 */ /* 0x000fe200078e00ff */
[----:B------:R-:W-:Y:S01]  /*4100*/  @!P5 R2UR UR8, R3 ;  /* 0x000000000308d2ca */ /* 0x000fe200000e0000 */
[----:B------:R-:W-:Y:S01]  /*4110*/  @!P5 IMAD.X R0, RZ, RZ, R33, P0 ;  /* 0x000000ffff00d224 */ /* 0x000fe200000e0621 */
[----:B------:R-:W-:Y:S01]  /*4120*/  @!P5 R2UR UR10, R155 ;  /* 0x000000009b0ad2ca */ /* 0x000fe200000e0000 */
[----:B------:R-:W-:Y:S01]  /*4130*/  @!UP1 UIADD3 UR9, UPT, UPT, UR6, 0x40, URZ ;  /* 0x0000004006099890 */ /* 0x000fe2000fffe0ff */
[----:B------:R-:W-:Y:S01]  /*4140*/  @!P5 R2UR UR11, R165 ;  /* 0x00000000a50bd2ca */ /* 0x000fe200000e0000 */
[----:B------:R-:W-:Y:S01]  /*4150*/  IMAD.IADD R155, R8, 0x1, R143 ;  /* 0x00000001089b7824 */ /* 0x000fe200078e028f */
[----:B------:R-:W-:Y:S01]  /*4160*/  @!P5 R2UR UR7, R0 ;  /* 0x000000000007d2ca */ /* 0x000fe200000e0000 */
[----:B------:R-:W-:Y:S01]  /*4170*/  IMAD.IADD R165, R13, 0x1, R154 ;  /* 0x000000010da57824 */ /* 0x000fe200078e029a */
[C---:B------:R-:W-:Y:S04]  /*4180*/  ISETP.NE.AND P0, PT, R29.reuse, 0x2, PT ;  /* 0x000000021d00780c */ /* 0x040fe80003f05270 */
[----:B------:R-:W-:Y:S01]  /*4190*/  SEL R3, RZ, 0x1, P0 ;  /* 0x00000001ff037807 */ /* 0x000fe20000000000 */
[----:B------:R-:W-:Y:S01]  /*41a0*/  IMAD.U32 R10, RZ, RZ, UR8 ;  /* 0x00000008ff0a7e24 */ /* 0x000fe2000f8e00ff */
[----:B------:R-:W-:Y:S01]  /*41b0*/  @!UP1 UIADD3 UR8, UPT, UPT, UR6, 0x200, URZ ;  /* 0x0000020006089890 */ /* 0x000fe2000fffe0ff */
[----:B------:R-:W-:Y:S01]  /*41c0*/  SEL R29, R29, RZ, P0 ;  /* 0x000000ff1d1d7207 */ /* 0x000fe20000000000 */
[----:B------:R-:W-:Y:S01]  /*41d0*/  VOTEU.ALL UP1, P5 ;  /* 0x0000000000ff7886 */ /* 0x000fe20002820000 */
[----:B------:R-:W-:Y:S02]  /*41e0*/  LOP3.LUT R28, R28, R3, RZ, 0x3c, !PT ;  /* 0x000000031c1c7212 */ /* 0x000fe400078e3cff */
[----:B------:R-:W-:Y:S01]  /*41f0*/  IMAD.U32 R11, RZ, RZ, UR7 ;  /* 0x00000007ff0b7e24 */ /* 0x000fe2000f8e00ff */
[----:B------:R-:W-:Y:S04]  /*4200*/  @!P5 R2UR UR16, R10 ;  /* 0x000000000a10d2ca */ /* 0x000fe800000e0000 */
[----:B------:R-:W-:Y:S11]  /*4210*/  @!P5 R2UR UR17, R11 ;  /* 0x000000000b11d2ca */ /* 0x000ff600000e0000 */
[----:B------:R-:W-:Y:S02]  /*4220*/  @!UPT UIADD3 URZ, UPT, UPT, URZ, URZ, URZ ;  /* 0x000000fffffff290 */ /* 0x000fe4000fffe0ff */
[----:B------:R3:W-:Y:S01]  /*4230*/  @!UP1 UTMALDG.3D [UR8], [UR16], desc[UR14] ;  /* 0x00000e08100095b4 */ /* 0x0007e20008011000 */
[----:B------:R3:W-:Y:S01]  /*4240*/  @!P5 SYNCS.ARRIVE.TRANS64.RED.A0TR RZ, [UR6+0x40], R25 ;  /* 0x00004019ffffd9a7 */ /* 0x0007e20008300406 */
[----:B------:R-:W-:Y:S01]  /*4250*/  UPLOP3.LUT UP1, UPT, UPT, UPT, UPT, 0x80, 0x8 ;  /* 0x000000000008789c */ /* 0x000fe20003f2f070 */
[----:B------:R-:W-:Y:S01]  /*4260*/  SYNCS.ARRIVE.TRANS64.RED.A1T0 RZ, [UR37], RZ ;  /* 0x000000ffffff79a7 */ /* 0x000fe20008100425 */
[----:B------:R-:W-:Y:S09]  /*4270*/  @P3 BRA `(.L_x_75) ;  /* 0xfffffff400b43947 */ /* 0x000ff2000383ffff */
[----:B------:R-:W-:Y:S07]  /*4280*/  MOV R0, UR6 ;  /* 0x0000000600007c02 */ /* 0x000fee0008000f00 */
.L_x_76:
[----:B-1----:R-:W-:-:S04]  /*4290*/  SHF.L.U32 R3, R30, 0x1f, RZ ;  /* 0x0000001f1e037819 */ /* 0x002fc800000006ff */
[----:B------:R1:W2:Y:S03]  /*42a0*/  SYNCS.PHASECHK.TRANS64.TRYWAIT P0, [R0+URZ+0x48], R3 ;  /* 0x00004803000075a7 */ /* 0x0002a600080011ff */
[----:B--2---:R-:W-:Y:S05]  /*42b0*/  @!P0 NANOSLEEP.SYNCS 0x989680 ;  /* 0x009896800000895d */ /* 0x004fea0003900000 */
[----:B------:R-:W2:Y:S02]  /*42c0*/  @!P0 SYNCS.PHASECHK.TRANS64 P0, [R0+URZ+0x48], R3 ;  /* 0x00004803000085a7 */ /* 0x000ea400080010ff */
[----:B--23--:R-:W-:Y:S05]  /*42d0*/  @P0 EXIT ;  /* 0x000000000000094d */ /* 0x00cfea0003800000 */
[----:B------:R-:W-:Y:S05]  /*42e0*/  BRA `(.L_x_76) ;  /* 0xfffffffc00e87947 */ /* 0x000fea000383ffff */
.L_x_67:
[----:B------:R-:W-:-:S06]  /*42f0*/  UISETP.GE.AND UP1, UPT, UR8, 0x4, UPT ;  /* 0x000000040800788c */ /* 0x000fcc000bf26270 */
[----:B------:R-:W-:-:S13]  /*4300*/  PLOP3.LUT P0, PT, PT, PT, UP1, 0x80, 0x8 ;  /* 0x000000000008781c */ /* 0x000fda0003f0f018 */
[----:B------:R-:W-:Y:S05]  /*4310*/  @!P0 EXIT ;  /* 0x000000000000894d */ /* 0x000fea0003800000 */
[----:B------:R-:W-:Y:S01]  /*4320*/  BAR.SYNC.DEFER_BLOCKING 0x6, 0xa0 ;  /* 0x0182800000007b1d */ /* 0x000fe20000010000 */
[C---:B------:R-:W-:Y:S02]  /*4330*/  IMAD.SHL.U32 R3, R166.reuse, 0x40, RZ ;  /* 0x00000040a6037824 */ /* 0x040fe400078e00ff */
[----:B------:R-:W-:Y:S02]  /*4340*/  HFMA2 R76, -RZ, RZ, 0, 0 ;  /* 0x00000000ff4c7431 */ /* 0x000fe400000001ff */
[C---:B------:R-:W-:Y:S01]  /*4350*/  IMAD.SHL.U32 R168, R166.reuse, 0x8, RZ ;  /* 0x00000008a6a87824 */ /* 0x040fe200078e00ff */
[----:B------:R-:W-:Y:S01]  /*4360*/  CS2R R174, SRZ ;  /* 0x0000000000ae7805 */ /* 0x000fe2000001ff00 */
[----:B------:R-:W-:Y:S01]  /*4370*/  IMAD.U32 R79, R166, 0x10000, RZ ;  /* 0x00010000a64f7824 */ /* 0x000fe200078e00ff */
[----:B------:R-:W-:Y:S01]  /*4380*/  UMOV UR43, 0x400 ;  /* 0x00000400002b7882 */ /* 0x000fe20000000000 */
[----:B------:R-:W-:Y:S01]  /*4390*/  LOP3.LUT R5, R3, 0x180, RZ, 0xc0, !PT ;  /* 0x0000018003057812 */ /* 0x000fe200078ec0ff */
[----:B------:R-:W-:Y:S01]  /*43a0*/  ULEA UR43, UR37, UR43, 0x18 ;  /* 0x0000002b252b7291 */ /* 0x000fe2000f8ec0ff */
[----:B------:R-:W1:Y:S01]  /*43b0*/  LDC R167, c[0x0][0x370] ;  /* 0x0000dc00ffa77b82 */ /* 0x000e620000000800 */
[----:B------:R-:W-:Y:S01]  /*43c0*/  LOP3.LUT R79, R79, 0x600000, RZ, 0xc0, !PT ;  /* 0x006000004f4f7812 */ /* 0x000fe200078ec0ff */
[----:B------:R-:W-:Y:S01]  /*43d0*/  IMAD.MOV.U32 R181, RZ, RZ, RZ ;  /* 0x000000ffffb57224 */ /* 0x000fe200078e00ff */
[----:B------:R-:W-:Y:S01]  /*43e0*/  LOP3.LUT R168, R5, 0x30, R168, 0xf8, !PT ;  /* 0x0000003005a87812 */ /* 0x000fe200078ef8a8 */
[----:B------:R-:W-:Y:S01]  /*43f0*/  UIADD3 UR4, UPT, UPT, UR43, 0x2200, URZ ;  /* 0x000022002b047890 */ /* 0x000fe2000fffe0ff */
[----:B------:R-:W-:Y:S01]  /*4400*/  IMAD.MOV.U32 R173, RZ, RZ, RZ ;  /* 0x000000ffffad7224 */ /* 0x000fe200078e00ff */
[----:B------:R-:W2:Y:S01]  /*4410*/  LDCU.64 UR46, c[0x0][0x348] ;  /* 0x00006900ff2e77ac */ /* 0x000ea20008000a00 */
[----:B------:R-:W-:Y:S01]  /*4420*/  LOP3.LUT R168, R168, 0x1e40, R3, 0xf8, !PT ;  /* 0x00001e40a8a87812 */ /* 0x000fe200078ef803 */
[----:B------:R-:W4:Y:S01]  /*4430*/  LDC R74, c[0x0][0xb0c] ;  /* 0x0002c300ff4a7b82 */ /* 0x000f220000000800 */
[----:B------:R-:W-:Y:S01]  /*4440*/  IMAD.SHL.U32 R3, R166, 0x10, RZ ;  /* 0x00000010a6037824 */ /* 0x000fe200078e00ff */
[----:B------:R-:W-:Y:S01]  /*4450*/  MOV R179, UR4 ;  /* 0x0000000400b37c02 */ /* 0x000fe20008000f00 */
[----:B------:R-:W1:Y:S03]  /*4460*/  LDCU.64 UR38, c[0x0][0x888] ;  /* 0x00011100ff2677ac */ /* 0x000e660008000a00 */
[C---:B------:R-:W-:Y:S01]  /*4470*/  LOP3.LUT R5, R3.reuse, 0x20, RZ, 0xc0, !PT ;  /* 0x0000002003057812 */ /* 0x040fe200078ec0ff */
[----:B------:R-:W3:Y:S01]  /*4480*/  LDS R0, [UR43+0x110] ;  /* 0x0001102bff007984 */ /* 0x000ee20008000800 */
[----:B------:R-:W1:Y:S01]  /*4490*/  LDC R170, c[0x0][0xb20] ;  /* 0x0002c800ffaa7b82 */ /* 0x000e620000000800 */
[----:B------:R-:W-:Y:S01]  /*44a0*/  LOP3.LUT R3, R3, 0x40, RZ, 0xc0, !PT ;  /* 0x0000004003037812 */ /* 0x000fe200078ec0ff */
[----:B------:R-:W-:-:S06]  /*44b0*/  UIADD3 UR42, UPT, UPT, UR43, 0x200, URZ ;  /* 0x000002002b2a7890 */ /* 0x000fcc000fffe0ff */
[----:B------:R-:W1:Y:S08]  /*44c0*/  LDC R73, c[0x0][0xb30] ;  /* 0x0002cc00ff497b82 */ /* 0x000e700000000800 */
[----:B------:R-:W1:Y:S08]  /*44d0*/  LDC.64 R152, c[0x0][0xb10] ;  /* 0x0002c400ff987b82 */ /* 0x000e700000000a00 */
[----:B------:R-:W1:Y:S08]  /*44e0*/  LDC.64 R70, c[0x0][0xb18] ;  /* 0x0002c600ff467b82 */ /* 0x000e700000000a00 */
[----:B------:R-:W1:Y:S01]  /*44f0*/  LDC.64 R148, c[0x0][0x888] ;  /* 0x00022200ff947b82 */ /* 0x000e620000000a00 */
[----:B---3--:R-:W-:-:S07]  /*4500*/  IMAD.IADD R79, R0, 0x1, R79 ;  /* 0x00000001004f7824 */ /* 0x008fce00078e024f */
[----:B------:R-:W3:Y:S01]  /*4510*/  LDC.64 R68, c[0x0][0xb28] ;  /* 0x0002ca00ff447b82 */ /* 0x000ee20000000a00 */
[----:B------:R-:W-:-:S05]  /*4520*/  VIADD R0, R168, UR43 ;  /* 0x0000002ba8007c36 */ /* 0x000fca0008000000 */
[--C-:B------:R-:W-:Y:S02]  /*4530*/  IADD3 R178, PT, PT, -R5, 0x200, R0.reuse ;  /* 0x0000020005b27810 */ /* 0x100fe40007ffe100 */
[----:B------:R-:W1:Y:S01]  /*4540*/  LDC.64 R150, c[0x0][0x890] ;  /* 0x00022400ff967b82 */ /* 0x000e620000000a00 */
[----:B------:R-:W-:Y:S02]  /*4550*/  IADD3 R177, PT, PT, -R3, 0x200, R0 ;  /* 0x0000020003b17810 */ /* 0x000fe40007ffe100 */
[----:B------:R-:W-:-:S05]  /*4560*/  IMAD.IADD R176, R178, 0x1, -R3 ;  /* 0x00000001b2b07824 */ /* 0x000fca00078e0a03 */
[----:B------:R-:W1:Y:S08]  /*4570*/  LDC.64 R146, c[0x0][0x8b0] ;  /* 0x00022c00ff927b82 */ /* 0x000e700000000a00 */
[----:B------:R-:W1:Y:S08]  /*4580*/  LDC.64 R144, c[0x0][0x8a8] ;  /* 0x00022a00ff907b82 */ /* 0x000e700000000a00 */
[----:B--2-4-:R-:W1:Y:S02]  /*4590*/  LDC R172, c[0x0][0x374] ;  /* 0x0000dd00ffac7b82 */ /* 0x014e640000000800 */
.L_x_94:
[C---:B------:R-:W-:Y:S02]  /*45a0*/  LEA R0, R181.reuse, UR43, 0x3 ;  /* 0x0000002bb5007c11 */ /* 0x040fe4000f8e18ff */
[----:B------:R-:W-:Y:S02]  /*45b0*/  SHF.L.U32 R3, R174, 0x1f, RZ ;  /* 0x0000001fae037819 */ /* 0x000fe400000006ff */
[----:B------:R-:W-:Y:S02]  /*45c0*/  LEA R16, R181, UR43, 0x4 ;  /* 0x0000002bb5107c11 */ /* 0x000fe4000f8e20ff */
[----:B--2---:R-:W2:Y:S02]  /*45d0*/  SYNCS.PHASECHK.TRANS64.TRYWAIT P0, [R0+URZ+0x60], R3 ;  /* 0x00006003000075a7 */ /* 0x004ea400080011ff */
[----:B-12---:R-:W-:Y:S05]  /*45e0*/  @!P0 BRA `(.L_x_77) ;  /* 0x0000002800608947 */ /* 0x006fea0003800000 */
.L_x_126:
[----:B------:R-:W4:Y:S01]  /*45f0*/  LDC.64 R12, c[0x0][0xb10] ;  /* 0x0002c400ff0c7b82 */ /* 0x000f220000000a00 */
[----:B------:R-:W3:Y:S01]  /*4600*/  LDS.128 R16, [R16+0xf0] ;  /* 0x0000f00010107984 */ /* 0x000ee20000000c00 */
[----:B-1----:R-:W-:Y:S01]  /*4610*/  ISETP.NE.AND P1, PT, R73, 0x1, PT ;  /* 0x000000014900780c */ /* 0x002fe20003f25270 */
[----:B--2---:R-:W-:Y:S01]  /*4620*/  VIADD R0, R0, 0x70 ;  /* 0x0000007000007836 */ /* 0x004fe20000000000 */
[----:B------:R-:W-:Y:S04]  /*4630*/  ISETP.GE.AND P0, PT, R72, 0x1, PT ;  /* 0x000000014800780c */ /* 0x000fe80003f06270 */
[----:B------:R-:W1:Y:S01]  /*4640*/  LDC.64 R10, c[0x0][0xb18] ;  /* 0x0002c600ff0a7b82 */ /* 0x000e620000000a00 */
[----:B------:R-:W-:Y:S01]  /*4650*/  PRMT R0, RZ, 0x654, R0 ;  /* 0x00000654ff007816 */ /* 0x000fe20000000000 */
[----:B------:R-:W-:Y:S01]  /*4660*/  @!PT LDS RZ, [RZ] ;  /* 0x00000000fffff984 */ /* 0x000fe20000000800 */
[----:B------:R-:W-:Y:S01]  /*4670*/  @!PT LDS RZ, [RZ] ;  /* 0x00000000fffff984 */ /* 0x000fe20000000800 */
[----:B------:R-:W-:Y:S01]  /*4680*/  @!PT LDS RZ, [RZ] ;  /* 0x00000000fffff984 */ /* 0x000fe20000000800 */
[----:B------:R-:W-:Y:S01]  /*4690*/  @!PT LDS RZ, [RZ] ;  /* 0x00000000fffff984 */ /* 0x000fe20000000800 */
[----:B------:R2:W-:Y:S06]  /*46a0*/  MEMBAR.ALL.CTA ;  /* 0x0000000000007992 */ /* 0x0005ec0000008000 */
[----:B--2---:R-:W2:Y:S01]  /*46b0*/  FENCE.VIEW.ASYNC.S ;  /* 0x00000000000073c6 */ /* 0x004ea20000000000 */
[----:B------:R-:W1:Y:S08]  /*46c0*/  @!P1 LDC R14, c[0x0][0xb20] ;  /* 0x0002c800ff0e9b82 */ /* 0x000e700000000800 */
[----:B------:R-:W1:Y:S01]  /*46d0*/  @!P1 LDC R9, c[0x0][0xb0c] ;  /* 0x0002c300ff099b82 */ /* 0x000e620000000800 */
[----:B--2---:R2:W-:Y:S01]  /*46e0*/  SYNCS.ARRIVE.TRANS64.RED.A1T0 RZ, [R0+URZ], RZ ;  /* 0x000000ff00ff79a7 */ /* 0x0045e200081004ff */
[----:B---3--:R-:W-:Y:S04]  /*46f0*/  LOP3.LUT P4, RZ, R18, 0x1, RZ, 0xc0, !PT ;  /* 0x0000000112ff7812 */ /* 0x008fe8000788c0ff */
[----:B------:R-:W-:Y:S09]  /*4700*/  P2R R180, PR, RZ, 0x10 ;  /* 0x00000010ffb47803 */ /* 0x000ff20000000000 */
[----:B------:R-:W-:Y:S02]  /*4710*/  @P4 MOV R77, R16 ;  /* 0x00000010004d4202 */ /* 0x000fe40000000f00 */
[----:B------:R-:W-:Y:S01]  /*4720*/  @P4 LOP3.LUT R75, R17, 0xffff, RZ, 0xc0, !PT ;  /* 0x0000ffff114b4812 */ /* 0x000fe200078ec0ff */
[----:B--2-4-:R-:W-:Y:S06]  /*4730*/  @!P0 BRA `(.L_x_78) ;  /* 0x0000000000a48947 */ /* 0x014fec0003800000 */
[----:B------:R-:W-:Y:S01]  /*4740*/  IMAD.HI.U32 R21, R172, R71, RZ ;  /* 0x00000047ac157227 */ /* 0x000fe200078e00ff */
[----:B------:R-:W-:Y:S02]  /*4750*/  ISETP.NE.AND P0, PT, R70, 0x1, PT ;  /* 0x000000014600780c */ /* 0x000fe40003f05270 */
[----:B------:R-:W-:Y:S01]  /*4760*/  ISETP.NE.AND P2, PT, R72, 0x1, PT ;  /* 0x000000014800780c */ /* 0x000fe20003f45270 */
[----:B------:R-:W-:Y:S01]  /*4770*/  IMAD.HI.U32 R20, R167, R152, RZ ;  /* 0x00000098a7147227 */ /* 0x000fe200078e00ff */
[----:B------:R-:W-:Y:S02]  /*4780*/  SHF.R.U32.HI R21, RZ, R170, R21 ;  /* 0x000000aaff157219 */ /* 0x000fe40000011615 */
[----:B------:R-:W-:Y:S01]  /*4790*/  ISETP.NE.AND P3, PT, R74, 0x1, PT ;  /* 0x000000014a00780c */ /* 0x000fe20003f65270 */
[----:B------:R-:W-:Y:S01]  /*47a0*/  IMAD.HI.U32 R24, R77, R152, RZ ;  /* 0x000000984d187227 */ /* 0x000fe200078e00ff */
[----:B------:R-:W-:Y:S02]  /*47b0*/  SHF.R.U32.HI R20, RZ, R153, R20 ;  /* 0x00000099ff147219 */ /* 0x000fe40000011614 */
[----:B------:R-:W-:Y:S01]  /*47c0*/  SEL R3, R172, R21, !P0 ;  /* 0x00000015ac037207 */ /* 0x000fe20004000000 */
[----:B------:R-:W-:Y:S01]  /*47d0*/  IMAD.HI.U32 R21, R75, R71, RZ ;  /* 0x000000474b157227 */ /* 0x000fe200078e00ff */
[----:B------:R-:W-:Y:S02]  /*47e0*/  SEL R7, R167, R20, !P3 ;  /* 0x00000014a7077207 */ /* 0x000fe40005800000 */
[----:B------:R-:W-:Y:S01]  /*47f0*/  SHF.R.U32.HI R24, RZ, R153, R24 ;  /* 0x00000099ff187219 */ /* 0x000fe20000011618 */
[-C--:B------:R-:W-:Y:S04]  /*4800*/  IMAD.HI.U32 R20, R3, R68.reuse, RZ ;  /* 0x0000004403147227 */ /* 0x080fe800078e00ff */
[----:B------:R-:W-:Y:S01]  /*4810*/  IMAD.HI.U32 R22, R7, R68, RZ ;  /* 0x0000004407167227 */ /* 0x000fe200078e00ff */
[-C--:B------:R-:W-:Y:S02]  /*4820*/  @P2 SHF.R.U32.HI R3, RZ, R69.reuse, R20 ;  /* 0x00000045ff032219 */ /* 0x080fe40000011614 */
[----:B------:R-:W-:Y:S02]  /*4830*/  SHF.R.U32.HI R20, RZ, R170, R21 ;  /* 0x000000aaff147219 */ /* 0x000fe40000011615 */
[----:B------:R-:W-:Y:S01]  /*4840*/  @P2 SHF.R.U32.HI R7, RZ, R69, R22 ;  /* 0x00000045ff072219 */ /* 0x000fe20000011616 */
[C---:B------:R-:W-:Y:S01]  /*4850*/  IMAD R2, R72.reuse, R3, RZ ;  /* 0x0000000348027224 */ /* 0x040fe200078e02ff */
[----:B------:R-:W-:Y:S02]  /*4860*/  SEL R5, R75, R20, !P0 ;  /* 0x000000144b057207 */ /* 0x000fe40004000000 */
[----:B------:R-:W-:Y:S01]  /*4870*/  SEL R3, R77, R24, !P3 ;  /* 0x000000184d037207 */ /* 0x000fe20005800000 */
[----:B------:R-:W-:Y:S01]  /*4880*/  IMAD R4, R72, R7, RZ ;  /* 0x0000000748047224 */ /* 0x000fe200078e02ff */
[C---:B------:R-:W-:Y:S01]  /*4890*/  ISETP.GE.AND P0, PT, R5.reuse, R2, PT ;  /* 0x000000020500720c */ /* 0x040fe20003f06270 */
[----:B------:R-:W-:Y:S03]  /*48a0*/  IMAD.HI.U32 R6, R5, R68, RZ ;  /* 0x0000004405067227 */ /* 0x000fe600078e00ff */
[----:B------:R-:W-:Y:S01]  /*48b0*/  ISETP.GE.OR P0, PT, R3, R4, P0 ;  /* 0x000000040300720c */ /* 0x000fe20000706670 */
[----:B------:R-:W-:Y:S01]  /*48c0*/  IMAD.MOV R4, RZ, RZ, -R3 ;  /* 0x000000ffff047224 */ /* 0x000fe200078e0a03 */
[-C--:B------:R-:W-:Y:S03]  /*48d0*/  SHF.R.U32.HI R6, RZ, R69.reuse, R6 ;  /* 0x00000045ff067219 */ /* 0x080fe60000011606 */
[----:B------:R-:W-:Y:S01]  /*48e0*/  IMAD R77, R74, R4, R77 ;  /* 0x000000044a4d7224 */ /* 0x000fe200078e024d */
[----:B------:R-:W-:Y:S05]  /*48f0*/  SEL R15, R5, R6, !P2 ;  /* 0x00000006050f7207 */ /* 0x000fea0005000000 */
[----:B------:R-:W-:Y:S02]  /*4900*/  IMAD.MOV R6, RZ, RZ, -R15 ;  /* 0x000000ffff067224 */ /* 0x000fe400078e0a0f */
[C---:B------:R-:W-:Y:S04]  /*4910*/  @!P0 IMAD.HI.U32 R2, R3.reuse, R68, RZ ;  /* 0x0000004403028227 */ /* 0x040fe800078e00ff */
[----:B------:R-:W-:Y:S01]  /*4920*/  IMAD R6, R72, R6, R5 ;  /* 0x0000000648067224 */ /* 0x000fe200078e0205 */
[----:B------:R-:W-:Y:S04]  /*4930*/  @!P0 SHF.R.U32.HI R2, RZ, R69, R2 ;  /* 0x00000045ff028219 */ /* 0x000fe80000011602 */
[----:B------:R-:W-:Y:S02]  /*4940*/  @!P0 SEL R0, R3, R2, !P2 ;  /* 0x0000000203008207 */ /* 0x000fe40005000000 */
[----:B------:R-:W-:Y:S02]  /*4950*/  IADD3 R2, PT, PT, -R5, RZ, RZ ;  /* 0x000000ff05027210 */ /* 0x000fe40007ffe1ff */
[----:B------:R-:W-:Y:S01]  /*4960*/  @!P0 IADD3 R8, PT, PT, R15, -R0, RZ ;  /* 0x800000000f088210 */ /* 0x000fe20007ffe0ff */
[----:B------:R-:W-:Y:S02]  /*4970*/  @!P0 IMAD R0, R7, R6, R0 ;  /* 0x0000000607008224 */ /* 0x000fe400078e0200 */
[----:B------:R-:W-:Y:S02]  /*4980*/  IMAD R75, R70, R2, R75 ;  /* 0x00000002464b7224 */ /* 0x000fe400078e024b */
[----:B------:R-:W-:Y:S02]  /*4990*/  @!P0 IMAD R5, R8, R72, R3 ;  /* 0x0000004808058224 */ /* 0x000fe400078e0203 */
[----:B------:R-:W-:Y:S04]  /*49a0*/  @!P0 IMAD.MOV.U32 R3, RZ, RZ, R0 ;  /* 0x000000ffff038224 */ /* 0x000fe800078e0000 */
[----:B------:R-:W-:Y:S02]  /*49b0*/  IMAD R77, R3, R74, R77 ;  /* 0x0000004a034d7224 */ /* 0x000fe400078e024d */
[----:B------:R-:W-:Y:S07]  /*49c0*/  IMAD R75, R5, R70, R75 ;  /* 0x00000046054b7224 */ /* 0x000fee00078e024b */
.L_x_78:
[----:B------:R-:W-:Y:S01]  /*49d0*/  @!P1 IMAD.HI.U32 R0, R77, R12, RZ ;  /* 0x0000000c4d009227 */ /* 0x000fe200078e00ff */
[----:B-1----:R-:W-:Y:S01]  /*49e0*/  @!P1 ISETP.NE.AND P0, PT, R10, 0x1, PT ;  /* 0x000000010a00980c */ /* 0x002fe20003f05270 */
[----:B------:R-:W-:Y:S01]  /*49f0*/  ULOP3.LUT UP0, URZ, UR42, 0x1b0, URZ, 0xc0, !UPT ;  /* 0x000001b02aff7892 */ /* 0x000fe2000f80c0ff */
[----:B------:R-:W-:Y:S01]  /*4a00*/  @!P1 ISETP.NE.AND P2, PT, R9, 0x1, PT ;  /* 0x000000010900980c */ /* 0x000fe20003f45270 */
[----:B------:R-:W-:Y:S01]  /*4a10*/  @!P1 IMAD.HI.U32 R3, R75, R11, RZ ;  /* 0x0000000b4b039227 */ /* 0x000fe200078e00ff */
[----:B------:R-:W-:Y:S02]  /*4a20*/  @!P1 SHF.R.U32.HI R0, RZ, R13, R0 ;  /* 0x0000000dff009219 */ /* 0x000fe40000011600 */
[----:B------:R-:W-:Y:S01]  /*4a30*/  @P4 SHF.R.U32.HI R171, RZ, 0x10, R17 ;  /* 0x00000010ffab4819 */ /* 0x000fe20000011611 */
[----:B------:R-:W-:Y:S01]  /*4a40*/  VIADD R181, R181, 0x1 ;  /* 0x00000001b5b57836 */ /* 0x000fe20000000000 */
[----:B------:R-:W-:Y:S02]  /*4a50*/  @!P1 SHF.R.U32.HI R2, RZ, R14, R3 ;  /* 0x0000000eff029219 */ /* 0x000fe40000011603 */
[----:B------:R-:W-:Y:S02]  /*4a60*/  @!P1 SEL R3, R77, R0, !P2 ;  /* 0x000000004d039207 */ /* 0x000fe40005000000 */
[----:B------:R-:W-:Y:S05]  /*4a70*/  @!P1 SEL R2, R75, R2, !P0 ;  /* 0x000000024b029207 */ /* 0x000fea0004000000 */
[----:B------:R-:W-:Y:S02]  /*4a80*/  @!P1 IMAD.IADD R0, R2, 0x1, -R3 ;  /* 0x0000000102009824 */ /* 0x000fe400078e0a03 */
[----:B------:R-:W-:Y:S02]  /*4a90*/  @!P1 IMAD.IADD R2, R3, 0x1, -R2 ;  /* 0x0000000103029824 */ /* 0x000fe400078e0a02 */
[----:B------:R-:W-:Y:S02]  /*4aa0*/  @!P1 IMAD R77, R0, R9, R77 ;  /* 0x00000009004d9224 */ /* 0x000fe400078e024d */
[----:B------:R-:W-:Y:S01]  /*4ab0*/  @!P1 IMAD R75, R2, R10, R75 ;  /* 0x0000000a024b9224 */ /* 0x000fe200078e024b */
[----:B------:R-:W-:Y:S06]  /*4ac0*/  BRA.U !UP0, `(.L_x_79) ;  /* 0x0000000108407547 */ /* 0x000fec000b800000 */
[----:B------:R-:W1:Y:S01]  /*4ad0*/  LDCU.64 UR8, c[0x4][0x80] ;  /* 0x01001000ff0877ac */ /* 0x000e620008000a00 */
[----:B------:R-:W-:Y:S01]  /*4ae0*/  MOV R3, 0x0 ;  /* 0x0000000000037802 */ /* 0x000fe20000000f00 */
[----:B------:R-:W-:Y:S02]  /*4af0*/  HFMA2 R12, -RZ, RZ, 0, 5.9604644775390625e-08 ;  /* 0x00000001ff0c7431 */ /* 0x000fe400000001ff */
[----:B------:R-:W-:Y:S02]  /*4b00*/  IMAD.MOV.U32 R8, RZ, RZ, 0x70 ;  /* 0x00000070ff087424 */ /* 0x000fe400078e00ff */
[----:B------:R-:W-:Y:S01]  /*4b10*/  IMAD.MOV.U32 R13, RZ, RZ, RZ ;  /* 0x000000ffff0d7224 */ /* 0x000fe200078e00ff */
[----:B------:R-:W2:Y:S01]  /*4b20*/  LDCU.64 UR6, c[0x4][0x88] ;  /* 0x01001100ff0677ac */ /* 0x000ea20008000a00 */
[----:B------:R-:W3:Y:S01]  /*4b30*/  LDC.64 R2, c[0x4][R3] ;  /* 0x0100000003027b82 */ /* 0x000ee20000000a00 */
[----:B------:R-:W4:Y:S01]  /*4b40*/  LDCU.64 UR4, c[0x4][0x8] ;  /* 0x01000100ff0477ac */ /* 0x000f220008000a00 */
[----:B-1----:R-:W-:Y:S01]  /*4b50*/  MOV R5, UR9 ;  /* 0x0000000900057c02 */ /* 0x002fe20008000f00 */
[----:B------:R-:W-:Y:S01]  /*4b60*/  IMAD.U32 R4, RZ, RZ, UR8 ;  /* 0x00000008ff047e24 */ /* 0x000fe2000f8e00ff */
[----:B--2---:R-:W-:Y:S01]  /*4b70*/  MOV R7, UR7 ;  /* 0x0000000700077c02 */ /* 0x004fe20008000f00 */
[----:B------:R-:W-:Y:S01]  /*4b80*/  IMAD.U32 R6, RZ, RZ, UR6 ;  /* 0x00000006ff067e24 */ /* 0x000fe2000f8e00ff */
[----:B----4-:R-:W-:Y:S01]  /*4b90*/  MOV R11, UR5 ;  /* 0x00000005000b7c02 */ /* 0x010fe20008000f00 */
[----:B------:R-:W-:Y:S02]  /*4ba0*/  IMAD.U32 R10, RZ, RZ, UR4 ;  /* 0x00000004ff0a7e24 */ /* 0x000fe4000f8e00ff */
[----:B------:R-:W-:Y:S07]  /*4bb0*/  LEPC R20, `(.L_x_79) ;  /* 0x000000001014794e */ /* 0x000fee0000000000 */
[----:B---3-5:R-:W-:Y:S05]  /*4bc0*/  CALL.ABS.NOINC R2 ;  /* 0x0000000002007343 */ /* 0x028fea0003c00000 */
.L_x_79:
[----:B------:R-:W-:Y:S01]  /*4bd0*/  LOP3.LUT P0, RZ, R179, 0x1b0, RZ, 0xc0, !PT ;  /* 0x000001b0b3ff7812 */ /* 0x000fe2000780c0ff */
[----:B------:R-:W-:Y:S11]  /*4be0*/  BSSY.RECONVERGENT B6, `(.L_x_80) ;  /* 0x0000013000067945 */ /* 0x000ff60003800200 */
[----:B------:R-:W-:Y:S01]  /*4bf0*/  @!UPT UIADD3 URZ, UPT, UPT, URZ, URZ, URZ ;  /* 0x000000fffffff290 */ /* 0x000fe2000fffe0ff */
[----:B------:R-:W-:Y:S05]  /*4c00*/  @!P0 BRA `(.L_x_81) ;  /* 0x0000000000408947 */ /* 0x000fea0003800000 */
        /* <DEDUP_REMOVED lines=16> */
.L_x_81:
[----:B------:R-:W-:Y:S05]  /*4d10*/  BSYNC.RECONVERGENT B6 ;  /* 0x0000000000067941 */ /* 0x000fea0003800200 */
.L_x_80:
[----:B------:R-:W-:Y:S01]  /*4d20*/  ISETP.NE.U32.AND P3, PT, R150, RZ, PT ;  /* 0x000000ff9600720c */ /* 0x000fe20003f65070 */
[----:B------:R-:W-:Y:S01]  /*4d30*/  UISETP.NE.AND UP1, UPT, UR44, URZ, UPT ;  /* 0x000000ff2c00728c */ /* 0x000fe2000bf25270 */
[----:B------:R-:W-:Y:S02]  /*4d40*/  ISETP.NE.U32.AND P4, PT, R146, RZ, PT ;  /* 0x000000ff9200720c */ /* 0x000fe40003f85070 */
[----:B------:R-:W-:Y:S02]  /*4d50*/  ISETP.NE.AND.EX P3, PT, R151, RZ, PT, P3 ;  /* 0x000000ff9700720c */ /* 0x000fe40003f65330 */
[----:B------:R-:W-:Y:S02]  /*4d60*/  PLOP3.LUT P1, PT, PT, PT, PT, 0x8, 0x80 ;  /* 0x000000000080781c */ /* 0x000fe40003f2e170 */
[----:B------:R-:W-:Y:S02]  /*4d70*/  PLOP3.LUT P0, PT, PT, PT, UP1, 0x80, 0x8 ;  /* 0x000000000008781c */ /* 0x000fe40003f0f018 */
[----:B------:R-:W-:Y:S02]  /*4d80*/  ISETP.NE.AND.EX P4, PT, R147, RZ, PT, P4 ;  /* 0x000000ff9300720c */ /* 0x000fe40003f85340 */
[----:B------:R-:W1:Y:S09]  /*4d90*/  @UP1 LDCU.64 UR4, c[0x0][0x888] ;  /* 0x00011100ff0417ac */ /* 0x000e720008000a00 */
[----:B------:R-:W-:Y:S01]  /*4da0*/  @P0 PLOP3.LUT P1, PT, P3, PT, PT, 0x80, 0x8 ;  /* 0x000000000008081c */ /* 0x000fe20001f2f070 */
[----:B-1----:R-:W-:Y:S04]  /*4db0*/  @UP1 UISETP.NE.U32.AND UP0, UPT, UR4, URZ, UPT ;  /* 0x000000ff0400128c */ /* 0x002fe8000bf05070 */
[----:B------:R-:W-:Y:S04]  /*4dc0*/  @UP1 UISETP.NE.AND.EX UP0, UPT, UR5, URZ, UPT, UP0 ;  /* 0x000000ff0500128c */ /* 0x000fe8000bf05300 */
[----:B------:R-:W-:Y:S01]  /*4dd0*/  @UP1 USEL UR4, URZ, 0xffffffff, UP0 ;  /* 0xffffffffff041887 */ /* 0x000fe20008000000 */
[----:B------:R-:W-:Y:S11]  /*4de0*/  @!P3 BRA `(.L_x_82) ;  /* 0x00000000002cb947 */ /* 0x000ff60003800000 */
[----:B------:R-:W-:Y:S01]  /*4df0*/  ISETP.NE.U32.AND P2, PT, R148, RZ, PT ;  /* 0x000000ff9400720c */ /* 0x000fe20003f45070 */
[----:B------:R-:W-:Y:S03]  /*4e00*/  IMAD.MOV.U32 R164, RZ, RZ, 0x1 ;  /* 0x00000001ffa47424 */ /* 0x000fe600078e00ff */
[----:B------:R-:W-:Y:S11]  /*4e10*/  ISETP.NE.AND.EX P2, PT, R149, RZ, PT, P2 ;  /* 0x000000ff9500720c */ /* 0x000ff60003f45320 */
[----:B------:R-:W-:Y:S02]  /*4e20*/  @!UPT UIADD3 URZ, UPT, UPT, URZ, URZ, URZ ;  /* 0x000000fffffff290 */ /* 0x000fe4000fffe0ff */
[----:B------:R-:W1:Y:S01]  /*4e30*/  @P2 LDC.64 R2, c[0x0][0x888] ;  /* 0x00022200ff022b82 */ /* 0x000e620000000a00 */
[----:B------:R-:W-:Y:S04]  /*4e40*/  @P2 IMAD R0, R150, UR36, RZ ;  /* 0x0000002496002c24 */ /* 0x000fe8000f8e02ff */
[----:B-1----:R-:W-:Y:S04]  /*4e50*/  @P2 IMAD.WIDE R2, R0, 0x4, R2 ;  /* 0x0000000400022825 */ /* 0x002fe800078e0202 */
[----:B------:R-:W-:Y:S01]  /*4e60*/  HFMA2 R0, -RZ, RZ, 0, 5.9604644775390625e-08 ;  /* 0x00000001ff007431 */ /* 0x000fe200000001ff */
[----:B-----5:R1:W5:Y:S04]  /*4e70*/  @P2 LDG.E R81, desc[UR40][R2.64] ;  /* 0x0000002802512981 */ /* 0x020368000c1e1900 */
[----:B------:R-:W-:Y:S01]  /*4e80*/  @!P2 PRMT R164, R0, 0x7610, R164 ;  /* 0x0000761000a4a816 */ /* 0x000fe200000000a4 */
[----:B-1----:R-:W2:Y:S06]  /*4e90*/  @!P2 LDC R81, c[0x0][0x880] ;  /* 0x00022000ff51ab82 */ /* 0x002eac0000000800 */
.L_x_82:
[----:B------:R-:W-:Y:S05]  /*4ea0*/  @!P4 BRA `(.L_x_83) ;  /* 0x000000000020c947 */ /* 0x000fea0003800000 */
[----:B------:R-:W-:Y:S04]  /*4eb0*/  ISETP.NE.U32.AND P2, PT, R144, RZ, PT ;  /* 0x000000ff9000720c */ /* 0x000fe80003f45070 */
[----:B------:R-:W-:Y:S11]  /*4ec0*/  ISETP.NE.AND.EX P2, PT, R145, RZ, PT, P2 ;  /* 0x000000ff9100720c */ /* 0x000ff60003f45320 */
[----:B------:R-:W-:Y:S02]  /*4ed0*/  @!UPT UIADD3 URZ, UPT, UPT, URZ, URZ, URZ ;  /* 0x000000fffffff290 */ /* 0x000fe4000fffe0ff */
[----:B------:R-:W1:Y:S01]  /*4ee0*/  @P2 LDC.64 R2, c[0x0][0x8a8] ;  /* 0x00022a00ff022b82 */ /* 0x000e620000000a00 */
[----:B------:R-:W-:Y:S04]  /*4ef0*/  @P2 IMAD R0, R146, UR36, RZ ;  /* 0x0000002492002c24 */ /* 0x000fe8000f8e02ff */
[----:B-1----:R-:W-:Y:S05]  /*4f00*/  @P2 IMAD.WIDE R2, R0, 0x4, R2 ;  /* 0x0000000400022825 */ /* 0x002fea00078e0202 */
[----:B-----5:R1:W5:Y:S02]  /*4f10*/  @P2 LDG.E R78, desc[UR40][R2.64] ;  /* 0x00000028024e2981 */ /* 0x020364000c1e1900 */
[----:B-1----:R-:W3:Y:S02]  /*4f20*/  @!P2 LDC R78, c[0x0][0x8a0] ;  /* 0x00022800ff4eab82 */ /* 0x002ee40000000800 */
.L_x_83:
[----:B--2--5:R-:W-:Y:S01]  /*4f30*/  @P0 FSETP.NEU.AND P4, PT, R81, RZ, PT ;  /* 0x000000ff5100020b */ /* 0x024fe20003f8d000 */
[----:B------:R-:W-:Y:S01]  /*4f40*/  IMAD.U32 R0, RZ, RZ, UR4 ;  /* 0x00000004ff007e24 */ /* 0x000fe2000f8e00ff */
[----:B------:R-:W-:Y:S01]  /*4f50*/  @P0 LOP3.LUT P2, RZ, R164, 0xff, RZ, 0xc0, !PT ;  /* 0x000000ffa4ff0812 */ /* 0x000fe2000784c0ff */
[----:B------:R-:W-:Y:S01]  /*4f60*/  BSSY B1, `(.L_x_84) ;  /* 0x000003d000017945 */ /* 0x000fe20003800000 */
[----:B------:R-:W-:Y:S01]  /*4f70*/  @P0 SEL R3, RZ, 0xffffffff, P4 ;  /* 0xffffffffff030807 */ /* 0x000fe20002000000 */
[C---:B------:R-:W-:Y:S01]  /*4f80*/  IMAD R64, R76.reuse, 0x40, R79 ;  /* 0x000000404c407824 */ /* 0x040fe200078e024f */
[----:B------:R-:W-:Y:S02]  /*4f90*/  LEA R156, R76, UR43, 0x3 ;  /* 0x0000002b4c9c7c11 */ /* 0x000fe4000f8e18ff */
[----:B------:R-:W-:Y:S02]  /*4fa0*/  CS2R R86, SRZ ;  /* 0x0000000000567805 */ /* 0x000fe4000001ff00 */
[----:B------:R-:W-:Y:S02]  /*4fb0*/  @P1 SEL R3, R0, R3, !P2 ;  /* 0x0000000300031207 */ /* 0x000fe40005000000 */
[----:B------:R-:W-:Y:S02]  /*4fc0*/  CS2R R84, SRZ ;  /* 0x0000000000547805 */ /* 0x000fe4000001ff00 */
[----:B------:R-:W-:Y:S02]  /*4fd0*/  SHF.L.U32 R5, R175, 0x1f, RZ ;  /* 0x0000001faf057819 */ /* 0x000fe400000006ff */
[----:B------:R-:W-:Y:S02]  /*4fe0*/  CS2R R90, SRZ ;  /* 0x00000000005a7805 */ /* 0x000fe4000001ff00 */
[----:B------:R-:W-:Y:S02]  /*4ff0*/  @P0 LOP3.LUT R3, R3, 0x1, RZ, 0xc0, !PT ;  /* 0x0000000103030812 */ /* 0x000fe400078ec0ff */
[----:B------:R-:W-:Y:S02]  /*5000*/  CS2R R88, SRZ ;  /* 0x0000000000587805 */ /* 0x000fe4000001ff00 */
[----:B------:R-:W-:Y:S02]  /*5010*/  PLOP3.LUT P5, PT, PT, PT, PT, 0x8, 0x80 ;  /* 0x000000000080781c */ /* 0x000fe40003fae170 */
[----:B------:R-:W-:Y:S02]  /*5020*/  CS2R R98, SRZ ;  /* 0x0000000000627805 */ /* 0x000fe4000001ff00 */
[----:B------:R-:W-:Y:S02]  /*5030*/  ISETP.NE.U32.OR P1, PT, R3, 0x1, !P0 ;  /* 0x000000010300780c */ /* 0x000fe40004725470 */
[----:B------:R-:W-:Y:S02]  /*5040*/  CS2R R96, SRZ ;  /* 0x0000000000607805 */ /* 0x000fe4000001ff00 */
[----:B------:R-:W-:Y:S02]  /*5050*/  CS2R R94, SRZ ;  /* 0x00000000005e7805 */ /* 0x000fe4000001ff00 */
[----:B------:R-:W-:Y:S07]  /*5060*/  CS2R R92, SRZ ;  /* 0x00000000005c7805 */ /* 0x000fee000001ff00 */
[----:B------:R-:W-:Y:S04]  /*5070*/  @P1 SHF.L.U32 R2, R173, 0x1f, RZ ;  /* 0x0000001fad021819 */ /* 0x000fe800000006ff */
[----:B------:R-:W1:Y:S01]  /*5080*/  @P1 SYNCS.PHASECHK.TRANS64.TRYWAIT P0, [UR43+0x40], R2 ;  /* 0x00004002ff0015a7 */ /* 0x000e62000800112b */
[----:B------:R2:W4:Y:S01]  /*5090*/  SYNCS.PHASECHK.TRANS64.TRYWAIT P4, [R156+URZ+0x80], R5 ;  /* 0x000080059c0075a7 */ /* 0x00052200080811ff */
[----:B-1----:R-:W-:Y:S01]  /*50a0*/  @P1 PLOP3.LUT P5, PT, P0, PT, PT, 0x8, 0x80 ;  /* 0x000000000080181c */ /* 0x002fe200007ae170 */
[----:B------:R-:W-:Y:S01]  /*50b0*/  @!UPT UIADD3 URZ, UPT, UPT, URZ, URZ, URZ ;  /* 0x000000fffffff290 */ /* 0x000fe2000fffe0ff */
[----:B--2-4-:R-:W-:Y:S11]  /*50c0*/  @!P1 BRA `(.L_x_85) ;  /* 0x0000000000989947 */ /* 0x014ff60003800000 */
[----:B------:R-:W-:Y:S01]  /*50d0*/  ISETP.NE.U32.AND P0, PT, RZ, UR38, PT ;  /* 0x00000026ff007c0c */ /* 0x000fe2000bf05070 */
[----:B------:R-:W-:Y:S01]  /*50e0*/  BSSY B0, `(.L_x_86) ;  /* 0x0000016000007945 */ /* 0x000fe20003800000 */
[----:B------:R-:W-:Y:S02]  /*50f0*/  FSETP.NEU.AND P2, PT, R81, RZ, PT ;  /* 0x000000ff5100720b */ /* 0x000fe40003f4d000 */
[----:B------:R-:W-:Y:S02]  /*5100*/  CS2R R94, SRZ ;  /* 0x00000000005e7805 */ /* 0x000fe4000001ff00 */
[----:B------:R-:W-:Y:S02]  /*5110*/  ISETP.NE.AND.EX P0, PT, RZ, UR39, PT, P0 ;  /* 0x00000027ff007c0c */ /* 0x000fe4000bf05300 */
[----:B------:R-:W-:Y:S02]  /*5120*/  CS2R R92, SRZ ;  /* 0x00000000005c7805 */ /* 0x000fe4000001ff00 */
[----:B------:R-:W-:Y:S02]  /*5130*/  LOP3.LUT P1, RZ, R164, 0xff, RZ, 0xc0, !PT ;  /* 0x000000ffa4ff7812 */ /* 0x000fe4000782c0ff */
[----:B------:R-:W-:Y:S02]  /*5140*/  CS2R R98, SRZ ;  /* 0x0000000000627805 */ /* 0x000fe4000001ff00 */
[----:B------:R-:W-:Y:S02]  /*5150*/  SEL R0, RZ, 0xffffffff, P2 ;  /* 0xffffffffff007807 */ /* 0x000fe40001000000 */
[----:B------:R-:W-:Y:S02]  /*5160*/  CS2R R96, SRZ ;  /* 0x0000000000607805 */ /* 0x000fe4000001ff00 */
[----:B------:R-:W-:Y:S02]  /*5170*/  SEL R3, RZ, 0xffffffff, P0 ;  /* 0xffffffffff037807 */ /* 0x000fe40000000000 */
[----:B------:R-:W-:Y:S02]  /*5180*/  CS2R R90, SRZ ;  /* 0x00000000005a7805 */ /* 0x000fe4000001ff00 */
[----:B------:R-:W-:Y:S02]  /*5190*/  CS2R R88, SRZ ;  /* 0x0000000000587805 */ /* 0x000fe4000001ff00 */
[----:B------:R-:W-:Y:S02]  /*51a0*/  CS2R R86, SRZ ;  /* 0x0000000000567805 */ /* 0x000fe4000001ff00 */
[----:B------:R-:W-:Y:S02]  /*51b0*/  @P3 SEL R0, R3, R0, !P1 ;  /* 0x0000000003003207 */ /* 0x000fe40004800000 */
[----:B------:R-:W-:Y:S02]  /*51c0*/  CS2R R84, SRZ ;  /* 0x0000000000547805 */ /* 0x000fe4000001ff00 */
[----:B------:R-:W-:Y:S04]  /*51d0*/  LOP3.LUT R0, R0, 0x1, RZ, 0xc0, !PT ;  /* 0x0000000100007812 */ /* 0x000fe800078ec0ff */
[----:B------:R-:W-:Y:S01]  /*51e0*/  ISETP.NE.U32.AND P0, PT, R0, 0x1, PT ;  /* 0x000000010000780c */ /* 0x000fe20003f05070 */
[----:B------:R-:W-:Y:S01]  /*51f0*/  @!UPT UIADD3 URZ, UPT, UPT, URZ, URZ, URZ ;  /* 0x000000fffffff290 */ /* 0x000fe2000fffe0ff */
[----:B------:R-:W-:Y:S11]  /*5200*/  @!P5 BRA `(.L_x_87) ;  /* 0x00000000000cd947 */ /* 0x000ff60003800000 */
[----:B------:R-:W-:Y:S04]  /*5210*/  SHF.L.U32 R3, R173, 0x1f, RZ ;  /* 0x0000001fad037819 */ /* 0x000fe800000006ff */
[----:B------:R-:W1:Y:S02]  /*5220*/  SYNCS.PHASECHK.TRANS64.TRYWAIT P1, [UR43+0x40], R3 ;  /* 0x00004003ff0075a7 */ /* 0x000e64000802112b */
[----:B-1----:R-:W-:Y:S05]  /*5230*/  @!P1 BRA `(.L_x_88) ;  /* 0x0000001c00609947 */ /* 0x002fea0003800000 */
.L_x_87:
[----:B------:R-:W-:Y:S05]  /*5240*/  BSYNC B0 ;  /* 0x0000000000007941 */ /* 0x000fea0003800000 */
.L_x_86:
[----:B------:R2:W4:Y:S01]  /*5250*/  @P0 LDS.128 R92, [R168+UR43+0x200] ;  /* 0x0002002ba85c0984 */ /* 0x0005220008000c00 */
[----:B------:R-:W-:Y:S01]  /*5260*/  UIADD3 UR4, UPT, UPT, UR43, 0x48, URZ ;  /* 0x000000482b047890 */ /* 0x000fe2000fffe0ff */
[----:B------:R-:W-:Y:S02]  /*5270*/  LOP3.LUT R173, R173, 0x1, RZ, 0x3c, !PT ;  /* 0x00000001adad7812 */ /* 0x000fe400078e3cff */
[----:B------:R2:W1:Y:S01]  /*5280*/  @P0 LDS.128 R96, [R178+0x10] ;  /* 0x00001000b2600984 */ /* 0x0004620000000c00 */
[----:B------:R-:W-:Y:S03]  /*5290*/  UPRMT UR4, UR37, 0x654, UR4 ;  /* 0x0000065425047896 */ /* 0x000fe60008000004 */
[----:B------:R2:W1:Y:S04]  /*52a0*/  @P0 LDS.128 R88, [R177+0x20] ;  /* 0x00002000b1580984 */ /* 0x0004680000000c00 */
[----:B------:R2:W1:Y:S01]  /*52b0*/  @P0 LDS.128 R84, [R176+0x30] ;  /* 0x00003000b0540984 */ /* 0x0004620000000c00 */
[----:B------:R-:W-:Y:S01]  /*52c0*/  @!PT LDS RZ, [RZ] ;  /* 0x00000000fffff984 */ /* 0x000fe20000000800 */
[----:B------:R-:W-:Y:S01]  /*52d0*/  @!PT LDS RZ, [RZ] ;  /* 0x00000000fffff984 */ /* 0x000fe20000000800 */
[----:B------:R-:W-:Y:S01]  /*52e0*/  @!PT LDS RZ, [RZ] ;  /* 0x00000000fffff984 */ /* 0x000fe20000000800 */
[----:B------:R-:W-:Y:S01]  /*52f0*/  @!PT LDS RZ, [RZ] ;  /* 0x00000000fffff984 */ /* 0x000fe20000000800 */
[----:B------:R5:W-:Y:S06]  /*5300*/  MEMBAR.ALL.CTA ;  /* 0x0000000000007992 */ /* 0x000bec0000008000 */
[----:B-----5:R-:W5:Y:S02]  /*5310*/  FENCE.VIEW.ASYNC.S ;  /* 0x00000000000073c6 */ /* 0x020f640000000000 */
[----:B-----5:R-:W-:Y:S01]  /*5320*/  SYNCS.ARRIVE.TRANS64.RED.A1T0 RZ, [UR4], RZ ;  /* 0x000000ffffff79a7 */ /* 0x020fe20008100404 */
.L_x_85:
[----:B------:R-:W-:Y:S05]  /*5330*/  BSYNC B1 ;  /* 0x0000000000017941 */ /* 0x000fea0003800000 */
.L_x_84:
[----:B-1----:R-:W-:Y:S04]  /*5340*/  SHF.R.U32.HI R0, RZ, 0x15, R64 ;  /* 0x00000015ff007819 */ /* 0x002fe80000011640 */
[----:B------:R-:W-:Y:S01]  /*5350*/  LOP3.LUT P0, RZ, R0, 0x3, R169, 0x48, !PT ;  /* 0x0000000300ff7812 */ /* 0x000fe200078048a9 */
[----:B------:R-:W-:Y:S01]  /*5360*/  @!UPT UIADD3 URZ, UPT, UPT, URZ, URZ, URZ ;  /* 0x000000fffffff290 */ /* 0x000fe2000fffe0ff */
[----:B------:R-:W-:Y:S11]  /*5370*/  @P4 BRA `(.L_x_89) ;  /* 0x0000000000084947 */ /* 0x000ff60003800000 */
[----:B------:R-:W1:Y:S02]  /*5380*/  SYNCS.PHASECHK.TRANS64.TRYWAIT P1, [R156+URZ+0x80], R5 ;  /* 0x000080059c0075a7 */ /* 0x000e6400080211ff */
[----:B-1----:R-:W-:Y:S05]  /*5390*/  @!P1 BRA `(.L_x_90) ;  /* 0x0000001c00209947 */ /* 0x002fea0003800000 */
.L_x_89:
[----:B------:R-:W-:Y:S05]  /*53a0*/  @!P0 BRA `(.L_x_91) ;  /* 0x0000000000408947 */ /* 0x000fea0003800000 */
[----:B------:R-:W1:Y:S01]  /*53b0*/  LDCU.64 UR8, c[0x4][0x70] ;  /* 0x01000e00ff0877ac */ /* 0x000e620008000a00 */
[----:B------:R-:W-:Y:S01]  /*53c0*/  MOV R3, 0x0 ;  /* 0x0000000000037802 */ /* 0x000fe20000000f00 */
[----:B------:R-:W-:Y:S02]  /*53d0*/  HFMA2 R12, -RZ, RZ, 0, 5.9604644775390625e-08 ;  /* 0x00000001ff0c7431 */ /* 0x000fe400000001ff */
[----:B------:R-:W-:Y:S02]  /*53e0*/  IMAD.MOV.U32 R8, RZ, RZ, 0x192 ;  /* 0x00000192ff087424 */ /* 0x000fe400078e00ff */
[----:B------:R-:W-:Y:S01]  /*53f0*/  IMAD.MOV.U32 R13, RZ, RZ, RZ ;  /* 0x000000ffff0d7224 */ /* 0x000fe200078e00ff */
[----:B------:R-:W5:Y:S01]  /*5400*/  LDCU.64 UR6, c[0x4][0x78] ;  /* 0x01000f00ff0677ac */ /* 0x000f620008000a00 */
[----:B------:R-:W2:Y:S01]  /*5410*/  LDC.64 R2, c[0x4][R3] ;  /* 0x0100000003027b82 */ /* 0x000ea20000000a00 */
[----:B------:R-:W3:Y:S01]  /*5420*/  LDCU.64 UR4, c[0x4][0x10] ;  /* 0x01000200ff0477ac */ /* 0x000ee20008000a00 */
[----:B-1----:R-:W-:Y:S01]  /*5430*/  MOV R5, UR9 ;  /* 0x0000000900057c02 */ /* 0x002fe20008000f00 */
[----:B------:R-:W-:Y:S01]  /*5440*/  IMAD.U32 R4, RZ, RZ, UR8 ;  /* 0x00000008ff047e24 */ /* 0x000fe2000f8e00ff */
[----:B-----5:R-:W-:Y:S01]  /*5450*/  MOV R7, UR7 ;  /* 0x0000000700077c02 */ /* 0x020fe20008000f00 */
[----:B------:R-:W-:Y:S01]  /*5460*/  IMAD.U32 R6, RZ, RZ, UR6 ;  /* 0x00000006ff067e24 */ /* 0x000fe2000f8e00ff */
[----:B---3--:R-:W-:Y:S01]  /*5470*/  MOV R11, UR5 ;  /* 0x00000005000b7c02 */ /* 0x008fe20008000f00 */
[----:B------:R-:W-:Y:S02]  /*5480*/  IMAD.U32 R10, RZ, RZ, UR4 ;  /* 0x00000004ff0a7e24 */ /* 0x000fe4000f8e00ff */
[----:B------:R-:W-:Y:S07]  /*5490*/  LEPC R20, `(.L_x_91) ;  /* 0x000000001014794e */ /* 0x000fee0000000000 */
[----:B--2-4-:R-:W-:Y:S05]  /*54a0*/  CALL.ABS.NOINC R2 ;  /* 0x0000000002007343 */ /* 0x014fea0003c00000 */
.L_x_91:
[----:B------:R-:W-:Y:S01]  /*54b0*/  LOP3.LUT P0, RZ, R166, 0x60, RZ, 0xc0, !PT ;  /* 0x00000060a6ff7812 */ /* 0x000fe2000780c0ff */
[----:B------:R-:W-:Y:S05]  /*54c0*/  WARPSYNC.ALL ;  /* 0x0000000000007948 */ /* 0x000fea0003800000 */
[----:B------:R-:W-:Y:S01]  /*54d0*/  R2UR UR4, R64 ;  /* 0x00000000400472ca */ /* 0x000fe200000e0000 */
[----:B------:R-:W-:Y:S01]  /*54e0*/  BSSY.RECONVERGENT B0, `(.L_x_92) ;  /* 0x0000121000007945 */ /* 0x000fe20003800200 */
[-C--:B----4-:R-:W-:Y:S02]  /*54f0*/  F2FP.F16.E5M2.UNPACK_B R82, R92.reuse ;  /* 0x0000005cff52723e */ /* 0x090fe400020004ff */
[----:B------:R-:W-:Y:S02]  /*5500*/  F2FP.F16.E5M2.UNPACK_B R109, R92.H1 ;  /* 0x0000005cff6d723e */ /* 0x000fe400030004ff */
[-C--:B------:R-:W-:Y:S01]  /*5510*/  F2FP.F16.E5M2.UNPACK_B R107, R93.reuse ;  /* 0x0000005dff6b723e */ /* 0x080fe200020004ff */
[--C-:B------:R-:W-:Y:S01]  /*5520*/  HADD2.F32 R80, -RZ, R82.reuse.H0_H0 ;  /* 0x20000052ff507230 */ /* 0x100fe20000004100 */
[----:B------:R-:W-:Y:S01]  /*5530*/  F2FP.F16.E5M2.UNPACK_B R105, R93.H1 ;  /* 0x0000005dff69723e */ /* 0x000fe200030004ff */
[----:B------:R-:W-:Y:S01]  /*5540*/  HADD2.F32 R82, -RZ, R82.H1_H1 ;  /* 0x30000052ff527230 */ /* 0x000fe20000004100 */
[-C--:B------:R-:W-:Y:S01]  /*5550*/  F2FP.F16.E5M2.UNPACK_B R130, R84.reuse ;  /* 0x00000054ff82723e */ /* 0x080fe200020004ff */
[--C-:B------:R-:W-:Y:S01]  /*5560*/  HADD2.F32 R83, -RZ, R109.reuse.H0_H0 ;  /* 0x2000006dff537230 */ /* 0x100fe20000004100 */
[----:B------:R-:W-:Y:S01]  /*5570*/  F2FP.F16.E5M2.UNPACK_B R132, R84.H1 ;  /* 0x00000054ff84723e */ /* 0x000fe200030004ff */
[----:B------:R-:W3:Y:S01]  /*5580*/  LDTM.x64 R4, tmem[UR4] ;  /* 0x00000004000479ee */ /* 0x000ee20008340000 */
[----:B------:R-:W-:Y:S01]  /*5590*/  NOP ;  /* 0x0000000000007918 */ /* 0x000fe20000000000 */
[----:B------:R-:W-:Y:S01]  /*55a0*/  R2UR UR5, R156 ;  /* 0x000000009c0572ca */ /* 0x000fe200000e0000 */
[--C-:B------:R-:W-:Y:S01]  /*55b0*/  HADD2.F32 R129, -RZ, R130.reuse.H0_H0 ;  /* 0x20000082ff817230 */ /* 0x100fe20000004100 */
[----:B------:R-:W-:Y:S01]  /*55c0*/  F2FP.F16.E5M2.UNPACK_B R93, R94 ;  /* 0x0000005eff5d723e */ /* 0x000fe200020004ff */
[----:B------:R-:W-:Y:S01]  /*55d0*/  HADD2.F32 R130, -RZ, R130.H1_H1 ;  /* 0x30000082ff827230 */ /* 0x000fe20000004100 */
[-C--:B------:R-:W-:Y:S01]  /*55e0*/  F2FP.F16.E5M2.UNPACK_B R134, R85.reuse ;  /* 0x00000055ff86723e */ /* 0x080fe200020004ff */
[----:B------:R-:W-:Y:S01]  /*55f0*/  HADD2.F32 R84, -RZ, R109.H1_H1 ;  /* 0x3000006dff547230 */ /* 0x000fe20000004100 */
[----:B------:R-:W-:Y:S01]  /*5600*/  F2FP.F16.E5M2.UNPACK_B R136, R85.H1 ;  /* 0x00000055ff88723e */ /* 0x000fe200030004ff */
[--C-:B------:R-:W-:Y:S01]  /*5610*/  HADD2.F32 R85, -RZ, R107.reuse.H0_H0 ;  /* 0x2000006bff557230 */ /* 0x100fe20000004100 */
[-C--:B------:R-:W-:Y:S01]  /*5620*/  F2FP.F16.E5M2.UNPACK_B R138, R86.reuse ;  /* 0x00000056ff8a723e */ /* 0x080fe200020004ff */
[--C-:B------:R-:W-:Y:S01]  /*5630*/  HADD2.F32 R133, -RZ, R134.reuse.H0_H0 ;  /* 0x20000086ff857230 */ /* 0x100fe20000004100 */
[----:B------:R-:W-:Y:S01]  /*5640*/  F2FP.F16.E5M2.UNPACK_B R140, R86.H1 ;  /* 0x00000056ff8c723e */ /* 0x000fe200030004ff */
[----:B------:R-:W-:Y:S01]  /*5650*/  HADD2.F32 R86, -RZ, R107.H1_H1 ;  /* 0x3000006bff567230 */ /* 0x000fe20000004100 */
[----:B------:R-:W-:Y:S01]  /*5660*/  F2FP.F16.E5M2.UNPACK_B R142, R87 ;  /* 0x00000057ff8e723e */ /* 0x000fe200020004ff */
[----:B------:R-:W-:Y:S01]  /*5670*/  UIADD3 UR5, UPT, UPT, UR5, 0xa0, URZ ;  /* 0x000000a005057890 */ /* 0x000fe2000fffe0ff */
[----:B------:R-:W-:Y:S01]  /*5680*/  HADD2.F32 R134, -RZ, R134.H1_H1 ;  /* 0x30000086ff867230 */ /* 0x000fe20000004100 */
[----:B------:R-:W-:Y:S01]  /*5690*/  F2FP.F16.E5M2.UNPACK_B R114, R88 ;  /* 0x00000058ff72723e */ /* 0x000fe200020004ff */
[--C-:B------:R-:W-:Y:S01]  /*56a0*/  HADD2.F32 R137, -RZ, R138.reuse.H0_H0 ;  /* 0x2000008aff897230 */ /* 0x100fe20000004100 */
[----:B------:R-:W-:Y:S01]  /*56b0*/  UPRMT UR5, UR37, 0x654, UR5 ;  /* 0x0000065425057896 */ /* 0x000fe20008000005 */
[----:B------:R-:W-:Y:S01]  /*56c0*/  HADD2.F32 R138, -RZ, R138.H1_H1 ;  /* 0x3000008aff8a7230 */ /* 0x000fe20000004100 */
[-C--:B------:R-:W-:Y:S01]  /*56d0*/  F2FP.F16.E5M2.UNPACK_B R118, R89.reuse ;  /* 0x00000059ff76723e */ /* 0x080fe200020004ff */
[--C-:B------:R-:W-:Y:S01]  /*56e0*/  HADD2.F32 R113, -RZ, R114.reuse.H0_H0 ;  /* 0x20000072ff717230 */ /* 0x100fe20000004100 */
[----:B------:R-:W-:Y:S01]  /*56f0*/  F2FP.F16.E5M2.UNPACK_B R120, R89.H1 ;  /* 0x00000059ff78723e */ /* 0x000fe200030004ff */
[C---:B---3--:R-:W-:Y:S01]  /*5700*/  FMUL R4, R78.reuse, R4 ;  /* 0x000000044e047220 */ /* 0x048fe20000400000 */
[C---:B------:R-:W-:Y:S01]  /*5710*/  FMUL R5, R78.reuse, R5 ;  /* 0x000000054e057220 */ /* 0x040fe20000400000 */
[C---:B------:R-:W-:Y:S01]  /*5720*/  FMUL R8, R78.reuse, R8 ;  /* 0x000000084e087220 */ /* 0x040fe20000400000 */
[C---:B------:R-:W-:Y:S01]  /*5730*/  FMUL R9, R78.reuse, R9 ;  /* 0x000000094e097220 */ /* 0x040fe20000400000 */
[----:B------:R-:W-:Y:S01]  /*5740*/  SYNCS.ARRIVE.TRANS64.RED.A1T0 RZ, [UR5], RZ ;  /* 0x000000ffffff79a7 */ /* 0x000fe20008100405 */
[C---:B------:R-:W-:Y:S01]  /*5750*/  FFMA R4, R81.reuse, R80, R4 ;  /* 0x0000005051047223 */ /* 0x040fe20000000004 */
[C---:B------:R-:W-:Y:S01]  /*5760*/  FFMA R5, R81.reuse, R82, R5 ;  /* 0x0000005251057223 */ /* 0x040fe20000000005 */
[----:B------:R-:W-:Y:S02]  /*5770*/  HADD2.F32 R89, -RZ, R93.H0_H0 ;  /* 0x2000005dff597230 */ /* 0x000fe40000004100 */
[C---:B------:R-:W-:Y:S01]  /*5780*/  FMUL R12, R78.reuse, R12 ;  /* 0x0000000c4e0c7220 */ /* 0x040fe20000400000 */
        /* <DEDUP_REMOVED lines=11> */
[----:B------:R-:W-:Y:S02]  /*5840*/  HADD2.F32 R114, -RZ, R114.H1_H1 ;  /* 0x30000072ff727230 */ /* 0x000fe40000004100 */
[C---:B------:R-:W-:Y:S01]  /*5850*/  FMUL R32, R78.reuse, R36 ;  /* 0x000000244e207220 */ /* 0x040fe20000400000 */
[C---:B------:R-:W-:Y:S01]  /*5860*/  FMUL R33, R78.reuse, R37 ;  /* 0x000000254e217220 */ /* 0x040fe20000400000 */
[--C-:B------:R-:W-:Y:S02]  /*5870*/  HADD2.F32 R117, -RZ, R118.reuse.H0_H0 ;  /* 0x20000076ff757230 */ /* 0x100fe40000004100 */
[C---:B------:R-:W-:Y:S01]  /*5880*/  FMUL R36, R78.reuse, R40 ;  /* 0x000000284e247220 */ /* 0x040fe20000400000 */
[----:B------:R-:W-:Y:S02]  /*5890*/  HADD2.F32 R118, -RZ, R118.H1_H1 ;  /* 0x30000076ff767230 */ /* 0x000fe40000004100 */
        /* <DEDUP_REMOVED lines=8> */
[----:B------:R-:W-:Y:S01]  /*5920*/  F2FP.F16.E5M2.UNPACK_B R92, R94.H1 ;  /* 0x0000005eff5c723e */ /* 0x000fe200030004ff */
[C---:B------:R-:W-:Y:S01]  /*5930*/  FMUL R53, R78.reuse, R57 ;  /* 0x000000394e357220 */ /* 0x040fe20000400000 */
[C---:B------:R-:W-:Y:S01]  /*5940*/  FMUL R56, R78.reuse, R60 ;  /* 0x0000003c4e387220 */ /* 0x040fe20000400000 */
[----:B------:R-:W-:Y:S01]  /*5950*/  F2FP.F16.E5M2.UNPACK_B R141, R87.H1 ;  /* 0x00000057ff8d723e */ /* 0x000fe200030004ff */
[C---:B------:R-:W-:Y:S01]  /*5960*/  FMUL R57, R78.reuse, R61 ;  /* 0x0000003d4e397220 */ /* 0x040fe20000400000 */
[----:B------:R-:W-:Y:S02]  /*5970*/  HADD2.F32 R80, -RZ, R142.H1_H1 ;  /* 0x3000008eff507230 */ /* 0x000fe40000004100 */
[C---:B------:R-:W-:Y:S01]  /*5980*/  FMUL R60, R78.reuse, R64 ;  /* 0x000000404e3c7220 */ /* 0x040fe20000400000 */
[----:B------:R-:W-:Y:S01]  /*5990*/  F2FP.F16.E5M2.UNPACK_B R116, R88.H1 ;  /* 0x00000058ff74723e */ /* 0x000fe200030004ff */
[C---:B------:R-:W-:Y:S01]  /*59a0*/  FMUL R61, R78.reuse, R65 ;  /* 0x000000414e3d7220 */ /* 0x040fe20000400000 */
[C---:B------:R-:W-:Y:S01]  /*59b0*/  FMUL R6, R78.reuse, R6 ;  /* 0x000000064e067220 */ /* 0x040fe20000400000 */
[----:B------:R-:W-:Y:S01]  /*59c0*/  F2FP.F16.E5M2.UNPACK_B R94, R95 ;  /* 0x0000005fff5e723e */ /* 0x000fe200020004ff */
[C---:B------:R-:W-:Y:S01]  /*59d0*/  FMUL R7, R78.reuse, R7 ;  /* 0x000000074e077220 */ /* 0x040fe20000400000 */
[--C-:B------:R-:W-:Y:S02]  /*59e0*/  HADD2.F32 R87, -RZ, R105.reuse.H0_H0 ;  /* 0x20000069ff577230 */ /* 0x100fe40000004100 */
[C---:B------:R-:W-:Y:S01]  /*59f0*/  FFMA R6, R81.reuse, R83, R6 ;  /* 0x0000005351067223 */ /* 0x040fe20000000006 */
[----:B------:R-:W-:Y:S01]  /*5a00*/  F2FP.F16.E5M2.UNPACK_B R122, R90 ;  /* 0x0000005aff7a723e */ /* 0x000fe200020004ff */
[C---:B------:R-:W-:Y:S01]  /*5a10*/  FFMA R7, R81.reuse, R84, R7 ;  /* 0x0000005451077223 */ /* 0x040fe20000000007 */
[C---:B------:R-:W-:Y:S01]  /*5a20*/  FFMA R8, R81.reuse, R85, R8 ;  /* 0x0000005551087223 */ /* 0x040fe20000000008 */
[----:B------:R-:W-:Y:S01]  /*5a30*/  F2FP.F16.E5M2.UNPACK_B R124, R90.H1 ;  /* 0x0000005aff7c723e */ /* 0x000fe200030004ff */
[----:B------:R-:W-:Y:S02]  /*5a40*/  HADD2.F32 R88, -RZ, R105.H1_H1 ;  /* 0x30000069ff587230 */ /* 0x000fe40000004100 */
[----:B------:R-:W-:Y:S01]  /*5a50*/  FFMA R9, R81, R86, R9 ;  /* 0x0000005651097223 */ /* 0x000fe20000000009 */
[----:B------:R-:W-:Y:S01]  /*5a60*/  F2FP.SATFINITE.E5M2.F32.PACK_AB_MERGE_C R156, R7, R6, RZ ;  /* 0x00000006079c723e */ /* 0x000fe200048060ff */
[----:B------:R-:W-:Y:S02]  /*5a70*/  HADD2.F32 R90, -RZ, R93.H1_H1 ;  /* 0x3000005dff5a7230 */ /* 0x000fe40000004100 */
[C---:B------:R-:W-:Y:S01]  /*5a80*/  FMUL R10, R78.reuse, R10 ;  /* 0x0000000a4e0a7220 */ /* 0x040fe20000400000 */
[--C-:B------:R-:W-:Y:S01]  /*5a90*/  HADD2.F32 R93, -RZ, R94.reuse.H0_H0 ;  /* 0x2000005eff5d7230 */ /* 0x100fe20000004100 */
[----:B------:R-:W-:Y:S01]  /*5aa0*/  F2FP.SATFINITE.E5M2.F32.PACK_AB_MERGE_C R156, R5, R4, R156 ;  /* 0x00000004059c723e */ /* 0x000fe2000480609c */
[----:B------:R-:W-:Y:S02]  /*5ab0*/  HADD2.F32 R94, -RZ, R94.H1_H1 ;  /* 0x3000005eff5e7230 */ /* 0x000fe40000004100 */
[C---:B------:R-:W-:Y:S01]  /*5ac0*/  FFMA R10, R81.reuse, R87, R10 ;  /* 0x00000057510a7223 */ /* 0x040fe2000000000a */
[--C-:B------:R-:W-:Y:S02]  /*5ad0*/  HADD2.F32 R121, -RZ, R122.reuse.H0_H0 ;  /* 0x2000007aff797230 */ /* 0x100fe40000004100 */
[C---:B------:R-:W-:Y:S01]  /*5ae0*/  FMUL R11, R78.reuse, R11 ;  /* 0x0000000b4e0b7220 */ /* 0x040fe20000400000 */
[----:B------:R-:W-:Y:S01]  /*5af0*/  F2FP.F16.E5M2.UNPACK_B R126, R91 ;  /* 0x0000005bff7e723e */ /* 0x000fe200020004ff */
[----:B------:R-:W-:Y:S01]  /*5b00*/  HADD2.F32 R122, -RZ, R122.H1_H1 ;  /* 0x3000007aff7a7230 */ /* 0x000fe20000004100 */
[----:B------:R-:W-:Y:S01]  /*5b10*/  F2FP.F16.E5M2.UNPACK_B R103, R95.H1 ;  /* 0x0000005fff67723e */ /* 0x000fe200030004ff */
[C---:B------:R-:W-:Y:S01]  /*5b20*/  FFMA R11, R81.reuse, R88, R11 ;  /* 0x00000058510b7223 */ /* 0x040fe2000000000b */
[----:B------:R-:W-:Y:S01]  /*5b30*/  F2FP.F16.E5M2.UNPACK_B R128, R91.H1 ;  /* 0x0000005bff80723e */ /* 0x000fe200030004ff */
[----:B------:R-:W-:Y:S02]  /*5b40*/  HADD2.F32 R91, -RZ, R92.H0_H0 ;  /* 0x2000005cff5b7230 */ /* 0x000fe40000004100 */
[C---:B------:R-:W-:Y:S01]  /*5b50*/  FFMA R12, R81.reuse, R89, R12 ;  /* 0x00000059510c7223 */ /* 0x040fe2000000000c */
[----:B------:R-:W-:Y:S01]  /*5b60*/  FFMA R13, R81, R90, R13 ;  /* 0x0000005a510d7223 */ /* 0x000fe2000000000d */
[----:B------:R-:W-:Y:S01]  /*5b70*/  F2FP.SATFINITE.E5M2.F32.PACK_AB_MERGE_C R157, R11, R10, RZ ;  /* 0x0000000a0b9d723e */ /* 0x000fe200048060ff */
[--C-:B------:R-:W-:Y:S01]  /*5b80*/  HADD2.F32 R125, -RZ, R126.reuse.H0_H0 ;  /* 0x2000007eff7d7230 */ /* 0x100fe20000004100 */
[----:B------:R-:W-:Y:S01]  /*5b90*/  F2FP.F16.E5M2.UNPACK_B R101, R96 ;  /* 0x00000060ff65723e */ /* 0x000fe200020004ff */
[----:B------:R-:W-:Y:S01]  /*5ba0*/  HADD2.F32 R126, -RZ, R126.H1_H1 ;  /* 0x3000007eff7e7230 */ /* 0x000fe20000004100 */
[----:B------:R-:W-:Y:S01]  /*5bb0*/  F2FP.SATFINITE.E5M2.F32.PACK_AB_MERGE_C R157, R9, R8, R157 ;  /* 0x00000008099d723e */ /* 0x000fe2000480609d */
[----:B------:R-:W-:Y:S02]  /*5bc0*/  HADD2.F32 R83, -RZ, R142.H0_H0 ;  /* 0x2000008eff537230 */ /* 0x000fe40000004100 */
[C---:B------:R-:W-:Y:S01]  /*5bd0*/  FMUL R14, R78.reuse, R14 ;  /* 0x0000000e4e0e7220 */ /* 0x040fe20000400000 */
[----:B------:R-:W-:Y:S02]  /*5be0*/  HADD2.F32 R92, -RZ, R92.H1_H1 ;  /* 0x3000005cff5c7230 */ /* 0x000fe40000004100 */
[C---:B------:R-:W-:Y:S01]  /*5bf0*/  FMUL R15, R78.reuse, R15 ;  /* 0x0000000f4e0f7220 */ /* 0x040fe20000400000 */
[----:B------:R-:W-:Y:S01]  /*5c00*/  F2FP.F16.E5M2.UNPACK_B R100, R96.H1 ;  /* 0x00000060ff64723e */ /* 0x000fe200030004ff */
[--C-:B------:R-:W-:Y:S02]  /*5c10*/  HADD2.F32 R95, -RZ, R103.reuse.H0_H0 ;  /* 0x20000067ff5f7230 */ /* 0x100fe40000004100 */
[C---:B------:R-:W-:Y:S01]  /*5c20*/  FFMA R14, R81.reuse, R91, R14 ;  /* 0x0000005b510e7223 */ /* 0x040fe2000000000e */
[C---:B------:R-:W-:Y:S01]  /*5c30*/  FFMA R15, R81.reuse, R92, R15 ;  /* 0x0000005c510f7223 */ /* 0x040fe2000000000f */
[C---:B------:R-:W-:Y:S01]  /*5c40*/  FFMA R16, R81.reuse, R93, R16 ;  /* 0x0000005d51107223 */ /* 0x040fe20000000010 */
[----:B------:R-:W-:Y:S01]  /*5c50*/  FFMA R17, R81, R94, R17 ;  /* 0x0000005e51117223 */ /* 0x000fe20000000011 */
[-C--:B------:R-:W-:Y:S01]  /*5c60*/  F2FP.F16.E5M2.UNPACK_B R102, R97.reuse ;  /* 0x00000061ff66723e */ /* 0x080fe200020004ff */
[----:B------:R-:W-:Y:S01]  /*5c70*/  HADD2.F32 R96, -RZ, R103.H1_H1 ;  /* 0x30000067ff607230 */ /* 0x000fe20000004100 */
[----:B------:R-:W-:Y:S01]  /*5c80*/  F2FP.SATFINITE.E5M2.F32.PACK_AB_MERGE_C R158, R15, R14, RZ ;  /* 0x0000000e0f9e723e */ /* 0x000fe200048060ff */
[C---:B------:R-:W-:Y:S01]  /*5c90*/  FMUL R18, R78.reuse, R18 ;  /* 0x000000124e127220 */ /* 0x040fe20000400000 */
[----:B------:R-:W-:Y:S01]  /*5ca0*/  F2FP.F16.E5M2.UNPACK_B R104, R97.H1 ;  /* 0x00000061ff68723e */ /* 0x000fe200030004ff */
[--C-:B------:R-:W-:Y:S01]  /*5cb0*/  HADD2.F32 R97, -RZ, R101.reuse.H0_H0 ;  /* 0x20000065ff617230 */ /* 0x100fe20000004100 */
[----:B------:R-:W-:Y:S01]  /*5cc0*/  F2FP.SATFINITE.E5M2.F32.PACK_AB_MERGE_C R158, R13, R12, R158 ;  /* 0x0000000c0d9e723e */ /* 0x000fe2000480609e */
[C---:B------:R-:W-:Y:S01]  /*5cd0*/  FFMA R18, R81.reuse, R95, R18 ;  /* 0x0000005f51127223 */ /* 0x040fe20000000012 */
[----:B------:R-:W-:Y:S01]  /*5ce0*/  F2FP.F16.E5M2.UNPACK_B R110, R99 ;  /* 0x00000063ff6e723e */ /* 0x000fe200020004ff */
[C---:B------:R-:W-:Y:S01]  /*5cf0*/  FMUL R19, R78.reuse, R19 ;  /* 0x000000134e137220 */ /* 0x040fe20000400000 */
[----:B------:R-:W-:Y:S01]  /*5d00*/  F2FP.F16.E5M2.UNPACK_B R112, R99.H1 ;  /* 0x00000063ff70723e */ /* 0x000fe200030004ff */
[----:B------:R-:W-:Y:S01]  /*5d10*/  HADD2.F32 R99, -RZ, R101.H1_H1 ;  /* 0x30000065ff637230 */ /* 0x000fe20000004100 */
[-C--:B------:R-:W-:Y:S01]  /*5d20*/  F2FP.F16.E5M2.UNPACK_B R106, R98.reuse ;  /* 0x00000062ff6a723e */ /* 0x080fe200020004ff */
[----:B------:R-:W-:Y:S01]  /*5d30*/  HADD2.F32 R101, -RZ, R102.H0_H0 ;  /* 0x20000066ff657230 */ /* 0x000fe20000004100 */
[----:B------:R-:W-:Y:S01]  /*5d40*/  F2FP.F16.E5M2.UNPACK_B R108, R98.H1 ;  /* 0x00000062ff6c723e */ /* 0x000fe200030004ff */
[----:B------:R-:W-:Y:S02]  /*5d50*/  HADD2.F32 R98, -RZ, R100.H0_H0 ;  /* 0x20000064ff627230 */ /* 0x000fe40000004100 */
[C---:B------:R-:W-:Y:S01]  /*5d60*/  FFMA R19, R81.reuse, R96, R19 ;  /* 0x0000006051137223 */ /* 0x040fe20000000013 */
[C---:B------:R-:W-:Y:S01]  /*5d70*/  FFMA R0, R81.reuse, R97, R0 ;  /* 0x0000006151007223 */ /* 0x040fe20000000000 */
[----:B------:R-:W-:Y:S01]  /*5d80*/  FFMA R2, R81, R99, R2 ;  /* 0x0000006351027223 */ /* 0x000fe20000000002 */
[----:B------:R-:W-:Y:S02]  /*5d90*/  HADD2.F32 R102, -RZ, R102.H1_H1 ;  /* 0x30000066ff667230 */ /* 0x000fe40000004100 */
[C---:B------:R-:W-:Y:S01]  /*5da0*/  FMUL R3, R78.reuse, R22 ;  /* 0x000000164e037220 */ /* 0x040fe20000400000 */
[----:B------:R-:W-:Y:S01]  /*5db0*/  HADD2.F32 R100, -RZ, R100.H1_H1 ;  /* 0x30000064ff647230 */ /* 0x000fe20000004100 */
[----:B------:R-:W-:Y:S01]  /*5dc0*/  F2FP.SATFINITE.E5M2.F32.PACK_AB_MERGE_C R159, R19, R18, RZ ;  /* 0x00000012139f723e */ /* 0x000fe200048060ff */
[--C-:B------:R-:W-:Y:S02]  /*5dd0*/  HADD2.F32 R105, -RZ, R106.reuse.H0_H0 ;  /* 0x2000006aff697230 */ /* 0x100fe40000004100 */
[----:B------:R-:W-:Y:S01]  /*5de0*/  FFMA R3, R81, R98, R3 ;  /* 0x0000006251037223 */ /* 0x000fe20000000003 */
[----:B------:R-:W-:Y:S01]  /*5df0*/  HADD2.F32 R106, -RZ, R106.H1_H1 ;  /* 0x3000006aff6a7230 */ /* 0x000fe20000004100 */
[----:B------:R-:W-:Y:S01]  /*5e00*/  F2FP.SATFINITE.E5M2.F32.PACK_AB_MERGE_C R159, R17, R16, R159 ;  /* 0x00000010119f723e */ /* 0x000fe2000480609f */
[----:B------:R-:W-:Y:S02]  /*5e10*/  HADD2.F32 R109, -RZ, R110.H0_H0 ;  /* 0x2000006eff6d7230 */ /* 0x000fe40000004100 */
[C---:B------:R-:W-:Y:S01]  /*5e20*/  FMUL R23, R78.reuse, R23 ;  /* 0x000000174e177220 */ /* 0x040fe20000400000 */
[--C-:B------:R-:W-:Y:S02]  /*5e30*/  HADD2.F32 R103, -RZ, R104.reuse.H0_H0 ;  /* 0x20000068ff677230 */ /* 0x100fe40000004100 */
[C---:B------:R-:W-:Y:S01]  /*5e40*/  FMUL R22, R78.reuse, R26 ;  /* 0x0000001a4e167220 */ /* 0x040fe20000400000 */
[----:B------:R-:W-:Y:S01]  /*5e50*/  HADD2.F32 R104, -RZ, R104.H1_H1 ;  /* 0x30000068ff687230 */ /* 0x000fe20000004100 */
[----:B------:R1:W-:Y:S01]  /*5e60*/  STS.128 [R168+UR43+0x2200], R156 ;  /* 0x0022009ca8007988 */ /* 0x0003e20008000c2b */
[C---:B------:R-:W-:Y:S01]  /*5e70*/  FFMA R23, R81.reuse, R100, R23 ;  /* 0x0000006451177223 */ /* 0x040fe20000000017 */
[C---:B------:R-:W-:Y:S01]  /*5e80*/  FFMA R20, R81.reuse, R101, R20 ;  /* 0x0000006551147223 */ /* 0x040fe20000000014 */
[C---:B------:R-:W-:Y:S01]  /*5e90*/  FFMA R21, R81.reuse, R102, R21 ;  /* 0x0000006651157223 */ /* 0x040fe20000000015 */
[----:B------:R-:W-:Y:S01]  /*5ea0*/  FFMA R22, R81, R103, R22 ;  /* 0x0000006751167223 */ /* 0x000fe20000000016 */
[----:B------:R-:W-:Y:S01]  /*5eb0*/  HADD2.F32 R110, -RZ, R110.H1_H1 ;  /* 0x3000006eff6e7230 */ /* 0x000fe20000004100 */
[----:B------:R-:W-:Y:S01]  /*5ec0*/  F2FP.SATFINITE.E5M2.F32.PACK_AB_MERGE_C R161, R23, R3, RZ ;  /* 0x0000000317a1723e */ /* 0x000fe200048060ff */
[C---:B------:R-:W-:Y:S01]  /*5ed0*/  FMUL R27, R78.reuse, R27 ;  /* 0x0000001b4e1b7220 */ /* 0x040fe20000400000 */
[--C-:B------:R-:W-:Y:S02]  /*5ee0*/  HADD2.F32 R107, -RZ, R108.reuse.H0_H0 ;  /* 0x2000006cff6b7230 */ /* 0x100fe40000004100 */
[----:B------:R-:W-:Y:S01]  /*5ef0*/  FMUL R26, R78, R30 ;  /* 0x0000001e4e1a7220 */ /* 0x000fe20000400000 */
[----:B------:R-:W-:Y:S01]  /*5f00*/  HADD2.F32 R108, -RZ, R108.H1_H1 ;  /* 0x3000006cff6c7230 */ /* 0x000fe20000004100 */
[----:B------:R-:W-:Y:S01]  /*5f10*/  F2FP.SATFINITE.E5M2.F32.PACK_AB_MERGE_C R160, R2, R0, R161 ;  /* 0x0000000002a0723e */ /* 0x000fe200048060a1 */
[C---:B------:R-:W-:Y:S01]  /*5f20*/  FFMA R27, R81.reuse, R104, R27 ;  /* 0x00000068511b7223 */ /* 0x040fe2000000001b */
[C---:B------:R-:W-:Y:S01]  /*5f30*/  FFMA R24, R81.reuse, R105, R24 ;  /* 0x0000006951187223 */ /* 0x040fe20000000018 */
[C---:B------:R-:W-:Y:S01]  /*5f40*/  FFMA R25, R81.reuse, R106, R25 ;  /* 0x0000006a51197223 */ /* 0x040fe20000000019 */
[----:B------:R-:W-:Y:S01]  /*5f50*/  FFMA R26, R81, R107, R26 ;  /* 0x0000006b511a7223 */ /* 0x000fe2000000001a */
[C---:B------:R-:W-:Y:S01]  /*5f60*/  FMUL R31, R78.reuse, R31 ;  /* 0x0000001f4e1f7220 */ /* 0x040fe20000400000 */
[--C-:B------:R-:W-:Y:S01]  /*5f70*/  HADD2.F32 R111, -RZ, R112.reuse.H0_H0 ;  /* 0x20000070ff6f7230 */ /* 0x100fe20000004100 */
[----:B------:R-:W-:Y:S01]  /*5f80*/  F2FP.SATFINITE.E5M2.F32.PACK_AB_MERGE_C R162, R27, R22, RZ ;  /* 0x000000161ba2723e */ /* 0x000fe200048060ff */
[----:B------:R-:W-:Y:S02]  /*5f90*/  HADD2.F32 R112, -RZ, R112.H1_H1 ;  /* 0x30000070ff707230 */ /* 0x000fe40000004100 */
[C---:B------:R-:W-:Y:S01]  /*5fa0*/  FFMA R31, R81.reuse, R108, R31 ;  /* 0x0000006c511f7223 */ /* 0x040fe2000000001f */
[----:B------:R-:W-:Y:S01]  /*5fb0*/  FFMA R28, R81, R109, R28 ;  /* 0x0000006d511c7223 */ /* 0x000fe2000000001c */
[----:B------:R-:W-:Y:S01]  /*5fc0*/  F2FP.SATFINITE.E5M2.F32.PACK_AB_MERGE_C R161, R21, R20, R162 ;  /* 0x0000001415a1723e */ /* 0x000fe200048060a2 */
[----:B------:R-:W-:Y:S01]  /*5fd0*/  FFMA R29, R81, R110, R29 ;  /* 0x0000006e511d7223 */ /* 0x000fe2000000001d */
[C---:B------:R-:W-:Y:S01]  /*5fe0*/  FMUL R30, R78.reuse, R34 ;  /* 0x000000224e1e7220 */ /* 0x040fe20000400000 */
[----:B------:R-:W-:Y:S01]  /*5ff0*/  F2FP.SATFINITE.E5M2.F32.PACK_AB_MERGE_C R163, R31, R26, RZ ;  /* 0x0000001a1fa3723e */ /* 0x000fe200048060ff */
[C---:B------:R-:W-:Y:S01]  /*6000*/  FMUL R35, R78.reuse, R35 ;  /* 0x000000234e237220 */ /* 0x040fe20000400000 */
[--C-:B------:R-:W-:Y:S02]  /*6010*/  HADD2.F32 R115, -RZ, R116.reuse.H0_H0 ;  /* 0x20000074ff737230 */ /* 0x100fe40000004100 */
[----:B------:R-:W-:Y:S01]  /*6020*/  FFMA R30, R81, R111, R30 ;  /* 0x0000006f511e7223 */ /* 0x000fe2000000001e */
[----:B------:R-:W-:Y:S01]  /*6030*/  F2FP.SATFINITE.E5M2.F32.PACK_AB_MERGE_C R162, R25, R24, R163 ;  /* 0x0000001819a2723e */ /* 0x000fe200048060a3 */
[C---:B------:R-:W-:Y:S01]  /*6040*/  FFMA R35, R81.reuse, R112, R35 ;  /* 0x0000007051237223 */ /* 0x040fe20000000023 */
[C---:B------:R-:W-:Y:S01]  /*6050*/  FFMA R32, R81.reuse, R113, R32 ;  /* 0x0000007151207223 */ /* 0x040fe20000000020 */
[----:B------:R-:W-:Y:S01]  /*6060*/  FFMA R33, R81, R114, R33 ;  /* 0x0000007251217223 */ /* 0x000fe20000000021 */
[----:B------:R-:W-:Y:S02]  /*6070*/  HADD2.F32 R116, -RZ, R116.H1_H1 ;  /* 0x30000074ff747230 */ /* 0x000fe40000004100 */
        /* <DEDUP_REMOVED lines=9> */
[----:B------:R-:W-:Y:S01]  /*6110*/  HADD2.F32 R120, -RZ, R120.H1_H1 ;  /* 0x30000078ff787230 */ /* 0x000fe20000004100 */
[----:B------:R1:W-:Y:S01]  /*6120*/  STS.128 [R178+0x2010], R160 ;  /* 0x002010a0b2007388 */ /* 0x0003e20000000c00 */
[----:B------:R-:W-:Y:S01]  /*6130*/  F2FP.SATFINITE.E5M2.F32.PACK_AB_MERGE_C R184, R39, R34, RZ ;  /* 0x0000002227b8723e */ /* 0x000fe200048060ff */
[C---:B------:R-:W-:Y:S01]  /*6140*/  FMUL R38, R78.reuse, R42 ;  /* 0x0000002a4e267220 */ /* 0x040fe20000400000 */
[C---:B------:R-:W-:Y:S01]  /*6150*/  FMUL R43, R78.reuse, R43 ;  /* 0x0000002b4e2b7220 */ /* 0x040fe20000400000 */
[--C-:B------:R-:W-:Y:S01]  /*6160*/  HADD2.F32 R123, -RZ, R124.reuse.H0_H0 ;  /* 0x2000007cff7b7230 */ /* 0x100fe20000004100 */
[----:B------:R-:W-:Y:S01]  /*6170*/  F2FP.SATFINITE.E5M2.F32.PACK_AB_MERGE_C R184, R33, R32, R184 ;  /* 0x0000002021b8723e */ /* 0x000fe200048060b8 */
[C---:B------:R-:W-:Y:S01]  /*6180*/  FFMA R38, R81.reuse, R119, R38 ;  /* 0x0000007751267223 */ /* 0x040fe20000000026 */
        /* <DEDUP_REMOVED lines=12> */
[C---:B------:R-:W-:Y:S01]  /*6250*/  FFMA R45, R81.reuse, R126, R45 ;  /* 0x0000007e512d7223 */ /* 0x040fe2000000002d */
[----:B------:R-:W-:Y:S02]  /*6260*/  HADD2.F32 R128, -RZ, R128.H1_H1 ;  /* 0x30000080ff807230 */ /* 0x000fe40000004100 */
[C---:B------:R-:W-:Y:S01]  /*6270*/  FMUL R46, R78.reuse, R50 ;  /* 0x000000324e2e7220 */ /* 0x040fe20000400000 */
[C---:B------:R-:W-:Y:S01]  /*6280*/  FMUL R51, R78.reuse, R51 ;  /* 0x000000334e337220 */ /* 0x040fe20000400000 */
[--C-:B------:R-:W-:Y:S02]  /*6290*/  HADD2.F32 R131, -RZ, R132.reuse.H0_H0 ;  /* 0x20000084ff837230 */ /* 0x100fe40000004100 */
[C---:B------:R-:W-:Y:S01]  /*62a0*/  FMUL R50, R78.reuse, R54 ;  /* 0x000000364e327220 */ /* 0x040fe20000400000 */
[C---:B------:R-:W-:Y:S01]  /*62b0*/  FFMA R46, R81.reuse, R127, R46 ;  /* 0x0000007f512e7223 */ /* 0x040fe2000000002e */
[----:B------:R-:W-:Y:S02]  /*62c0*/  HADD2.F32 R132, -RZ, R132.H1_H1 ;  /* 0x30000084ff847230 */ /* 0x000fe40000004100 */
[C---:B------:R-:W-:Y:S01]  /*62d0*/  FFMA R51, R81.reuse, R128, R51 ;  /* 0x0000008051337223 */ /* 0x040fe20000000033 */
[C---:B------:R-:W-:Y:S01]  /*62e0*/  FMUL R55, R78.reuse, R55 ;  /* 0x000000374e377220 */ /* 0x040fe20000400000 */
[C---:B------:R-:W-:Y:S01]  /*62f0*/  FFMA R48, R81.reuse, R129, R48 ;  /* 0x0000008151307223 */ /* 0x040fe20000000030 */
[C---:B------:R-:W-:Y:S01]  /*6300*/  FFMA R49, R81.reuse, R130, R49 ;  /* 0x0000008251317223 */ /* 0x040fe20000000031 */
[--C-:B------:R-:W-:Y:S02]  /*6310*/  HADD2.F32 R135, -RZ, R136.reuse.H0_H0 ;  /* 0x20000088ff877230 */ /* 0x100fe40000004100 */
[C---:B------:R-:W-:Y:S01]  /*6320*/  FFMA R50, R81.reuse, R131, R50 ;  /* 0x0000008351327223 */ /* 0x040fe20000000032 */
[----:B------:R-:W-:Y:S02]  /*6330*/  HADD2.F32 R136, -RZ, R136.H1_H1 ;  /* 0x30000088ff887230 */ /* 0x000fe40000004100 */
[C---:B------:R-:W-:Y:S01]  /*6340*/  FMUL R54, R78.reuse, R58 ;  /* 0x0000003a4e367220 */ /* 0x040fe20000400000 */
        /* <DEDUP_REMOVED lines=16> */
[----:B------:R-:W-:Y:S01]  /*6450*/  FFMA R63, R81, R140, R63 ;  /* 0x0000008c513f7223 */ /* 0x000fe2000000003f */
[----:B------:R-:W-:Y:S01]  /*6460*/  FMUL R67, R78, R67 ;  /* 0x000000434e437220 */ /* 0x000fe20000400000 */
[----:B------:R-:W-:Y:S01]  /*6470*/  F2FP.SATFINITE.E5M2.F32.PACK_AB_MERGE_C R186, R47, R42, RZ ;  /* 0x0000002a2fba723e */ /* 0x000fe200048060ff */
[----:B------:R-:W-:Y:S01]  /*6480*/  FFMA R60, R81, R83, R60 ;  /* 0x00000053513c7223 */ /* 0x000fe2000000003c */
[----:B------:R-:W-:Y:S01]  /*6490*/  F2FP.SATFINITE.E5M2.F32.PACK_AB_MERGE_C R187, R51, R46, RZ ;  /* 0x0000002e33bb723e */ /* 0x000fe200048060ff */
[C---:B------:R-:W-:Y:S01]  /*64a0*/  FFMA R61, R81.reuse, R80, R61 ;  /* 0x00000050513d7223 */ /* 0x040fe2000000003d */
[C---:B------:R-:W-:Y:S01]  /*64b0*/  FFMA R62, R81.reuse, R85, R62 ;  /* 0x00000055513e7223 */ /* 0x040fe2000000003e */
[----:B------:R-:W-:Y:S01]  /*64c0*/  FFMA R67, R81, R82, R67 ;  /* 0x0000005251437223 */ /* 0x000fe20000000043 */
[----:B------:R-:W-:Y:S02]  /*64d0*/  F2FP.SATFINITE.E5M2.F32.PACK_AB_MERGE_C R186, R41, R40, R186 ;  /* 0x0000002829ba723e */ /* 0x000fe400048060ba */
[----:B------:R-:W-:Y:S02]  /*64e0*/  F2FP.SATFINITE.E5M2.F32.PACK_AB_MERGE_C R187, R45, R44, R187 ;  /* 0x0000002c2dbb723e */ /* 0x000fe400048060bb */
[----:B------:R-:W-:Y:S02]  /*64f0*/  F2FP.SATFINITE.E5M2.F32.PACK_AB_MERGE_C R188, R55, R50, RZ ;  /* 0x0000003237bc723e */ /* 0x000fe400048060ff */
[----:B------:R-:W-:Y:S01]  /*6500*/  F2FP.SATFINITE.E5M2.F32.PACK_AB_MERGE_C R189, R59, R54, RZ ;  /* 0x000000363bbd723e */ /* 0x000fe200048060ff */
[----:B------:R1:W-:Y:S01]  /*6510*/  STS.128 [R177+0x2020], R184 ;  /* 0x002020b8b1007388 */ /* 0x0003e20000000c00 */
[----:B------:R-:W-:Y:S02]  /*6520*/  F2FP.SATFINITE.E5M2.F32.PACK_AB_MERGE_C R190, R63, R58, RZ ;  /* 0x0000003a3fbe723e */ /* 0x000fe400048060ff */
[----:B------:R-:W-:Y:S02]  /*6530*/  F2FP.SATFINITE.E5M2.F32.PACK_AB_MERGE_C R182, R67, R62, RZ ;  /* 0x0000003e43b6723e */ /* 0x000fe400048060ff */
[----:B------:R-:W-:Y:S02]  /*6540*/  F2FP.SATFINITE.E5M2.F32.PACK_AB_MERGE_C R188, R49, R48, R188 ;  /* 0x0000003031bc723e */ /* 0x000fe400048060bc */
[----:B------:R-:W-:Y:S02]  /*6550*/  F2FP.SATFINITE.E5M2.F32.PACK_AB_MERGE_C R189, R53, R52, R189 ;  /* 0x0000003435bd723e */ /* 0x000fe400048060bd */
[----:B------:R-:W-:Y:S02]  /*6560*/  F2FP.SATFINITE.E5M2.F32.PACK_AB_MERGE_C R190, R57, R56, R190 ;  /* 0x0000003839be723e */ /* 0x000fe400048060be */
[----:B------:R-:W-:Y:S02]  /*6570*/  F2FP.SATFINITE.E5M2.F32.PACK_AB_MERGE_C R191, R61, R60, R182 ;  /* 0x0000003c3dbf723e */ /* 0x000fe400048060b6 */
[----:B------:R-:W-:Y:S03]  /*6580*/  IADD3 R76, PT, PT, R76, 0x1, RZ ;  /* 0x000000014c4c7810 */ /* 0x000fe60007ffe0ff */
[----:B------:R1:W-:Y:S01]  /*6590*/  STS.128 [R176+0x2030], R188 ;  /* 0x002030bcb0007388 */ /* 0x0003e20000000c00 */
[----:B------:R-:W-:Y:S01]  /*65a0*/  @!PT LDS RZ, [RZ] ;  /* 0x00000000fffff984 */ /* 0x000fe20000000800 */
[----:B------:R-:W-:Y:S01]  /*65b0*/  @!PT LDS RZ, [RZ] ;  /* 0x00000000fffff984 */ /* 0x000fe20000000800 */
[----:B------:R-:W-:Y:S01]  /*65c0*/  @!PT LDS RZ, [RZ] ;  /* 0x00000000fffff984 */ /* 0x000fe20000000800 */
[----:B------:R-:W-:Y:S01]  /*65d0*/  @!PT LDS RZ, [RZ] ;  /* 0x00000000fffff984 */ /* 0x000fe20000000800 */
[----:B------:R3:W-:Y:S07]  /*65e0*/  MEMBAR.ALL.CTA ;  /* 0x0000000000007992 */ /* 0x0007ee0000008000 */
[----:B---3--:R-:W3:Y:S02]  /*65f0*/  FENCE.VIEW.ASYNC.S ;  /* 0x00000000000073c6 */ /* 0x008ee40000000000 */
[----:B---3--:R-:W-:Y:S06]  /*6600*/  BAR.SYNC.DEFER_BLOCKING 0x1, 0x80 ;  /* 0x0042000000007b1d */ /* 0x008fec0000010000 */
[----:B------:R-:W-:Y:S05]  /*6610*/  @P0 BRA `(.L_x_93) ;  /* 0x0000000000340947 */ /* 0x000fea0003800000 */
[----:B------:R-:W-:Y:S01]  /*6620*/  UIADD3 UR12, UPT, UPT, UR43, 0x2200, URZ ;  /* 0x000022002b0c7890 */ /* 0x000fe2000fffe0ff */
[----:B------:R-:W-:Y:S01]  /*6630*/  R2UR UR9, R155 ;  /* 0x000000009b0972ca */ /* 0x000fe200000e0000 */
[----:B------:R-:W-:Y:S01]  /*6640*/  UIADD3 UR10, UP0, UPT, UR46, 0x680, URZ ;  /* 0x000006802e0a7890 */ /* 0x000fe2000ff1e0ff */
[----:B------:R-:W-:Y:S01]  /*6650*/  R2UR UR8, R165 ;  /* 0x00000000a50872ca */ /* 0x000fe200000e0000 */
[----:B------:R-:W-:Y:S02]  /*6660*/  UMOV UR7, UR36 ;  /* 0x0000002400077c82 */ /* 0x000fe40008000000 */
[----:B------:R-:W-:Y:S01]  /*6670*/  IMAD.U32 R179, RZ, RZ, UR12 ;  /* 0x0000000cffb37e24 */ /* 0x000fe2000f8e00ff */
[----:B------:R-:W-:Y:S04]  /*6680*/  UIADD3.X UR11, UPT, UPT, URZ, UR47, URZ, UP0, !UPT ;  /* 0x0000002fff0b7290 */ /* 0x000fe800087fe4ff */
[----:B------:R-:W-:Y:S03]  /*6690*/  R2UR UR4, R179 ;  /* 0x00000000b30472ca */ /* 0x000fe600000e0000 */
[----:B------:R-:W-:Y:S02]  /*66a0*/  USHF.L.U32 UR5, UR9, 0x6, URZ ;  /* 0x0000000609057899 */ /* 0x000fe400080006ff */
[----:B------:R-:W-:Y:S09]  /*66b0*/  USHF.L.U32 UR6, UR8, 0x7, URZ ;  /* 0x0000000708067899 */ /* 0x000ff200080006ff */
[----:B------:R3:W-:Y:S01]  /*66c0*/  UTMASTG.3D [UR4], [UR10] ;  /* 0x000000040a0073b5 */ /* 0x0007e20008010000 */
[----:B------:R0:W-:Y:S01]  /*66d0*/  UTMACMDFLUSH ;  /* 0x00000000000079b7 */ /* 0x0001e20000000000 */
[----:B---3--:R-:W-:Y:S04]  /*66e0*/  DEPBAR.LE SB0, 0x0 ;  /* 0x000080000000791a */ /* 0x008fe80000000000 */
.L_x_93:
[----:B------:R-:W-:Y:S05]  /*66f0*/  BSYNC.RECONVERGENT B0 ;  /* 0x0000000000007941 */ /* 0x000fea0003800200 */
.L_x_92:
[----:B------:R-:W-:Y:S01]  /*6700*/  BAR.SYNC.DEFER_BLOCKING 0x1, 0x80 ;  /* 0x0042000000007b1d */ /* 0x000fe20000010000 */
[----:B------:R-:W-:Y:S01]  /*6710*/  ISETP.NE.AND P2, PT, R180, RZ, PT ;  /* 0x000000ffb400720c */ /* 0x000fe20003f45270 */
[----:B------:R-:W-:Y:S01]  /*6720*/  IMAD.IADD R155, R75, 0x1, R143 ;  /* 0x000000014b9b7824 */ /* 0x000fe200078e028f */
[----:B------:R-:W-:Y:S01]  /*6730*/  ISETP.NE.AND P0, PT, R181, 0x2, PT ;  /* 0x00000002b500780c */ /* 0x000fe20003f05270 */
[----:B------:R-:W-:Y:S01]  /*6740*/  IMAD.IADD R165, R77, 0x1, R154 ;  /* 0x000000014da57824 */ /* 0x000fe200078e029a */
[----:B------:R-:W-:Y:S02]  /*6750*/  ISETP.NE.AND P1, PT, R76, 0x4, PT ;  /* 0x000000044c00780c */ /* 0x000fe40003f25270 */
[----:B------:R-:W-:Y:S02]  /*6760*/  SEL R3, RZ, 0x1, P0 ;  /* 0x00000001ff037807 */ /* 0x000fe40000000000 */
[----:B------:R-:W-:Y:S02]  /*6770*/  SEL R0, RZ, 0x1, P1 ;  /* 0x00000001ff007807 */ /* 0x000fe40000800000 */
[----:B------:R-:W-:Y:S02]  /*6780*/  LOP3.LUT R174, R174, R3, RZ, 0x3c, !PT ;  /* 0x00000003aeae7212 */ /* 0x000fe400078e3cff */
[----:B------:R-:W-:Y:S02]  /*6790*/  LOP3.LUT R175, R175, R0, RZ, 0x3c, !PT ;  /* 0x00000000afaf7212 */ /* 0x000fe400078e3cff */
[----:B------:R-:W-:Y:S02]  /*67a0*/  @P2 R2UR UR36, R171 ;  /* 0x00000000ab2422ca */ /* 0x000fe400000e0000 */
[----:B------:R-:W-:Y:S02]  /*67b0*/  SEL R181, R181, RZ, P0 ;  /* 0x000000ffb5b57207 */ /* 0x000fe40000000000 */
[----:B------:R-:W-:Y:S01]  /*67c0*/  SEL R76, R76, RZ, P1 ;  /* 0x000000ff4c4c7207 */ /* 0x000fe20000800000 */
[----:B------:R-:W-:Y:S10]  /*67d0*/  @P2 BRA `(.L_x_94) ;  /* 0xffffffdc00702947 */ /* 0x000ff4000383ffff */
[----:B------:R-:W-:Y:S05]  /*67e0*/  EXIT ;  /* 0x000000000000794d */ /* 0x000fea0003800000 */
.L_x_19:
[----:B--2---:R2:W1:Y:S02]  /*67f0*/  SYNCS.PHASECHK.TRANS64.TRYWAIT P0, [R3+URZ+0xd0], R2 ;  /* 0x0000d002030075a7 */ /* 0x00446400080011ff */
[----:B-1----:R-:W-:Y:S05]  /*6800*/  @!P0 NANOSLEEP.SYNCS 0x989680 ;  /* 0x009896800000895d */ /* 0x002fea0003900000 */
[----:B------:R-:W1:Y:S02]  /*6810*/  @!P0 SYNCS.PHASECHK.TRANS64 P0, [R3+URZ+0xd0], R2 ;  /* 0x0000d002030085a7 */ /* 0x000e6400080010ff */
[----:B-1----:R-:W-:Y:S05]  /*6820*/  @!P0 BRA `(.L_x_19) ;  /* 0xfffffffc00f08947 */ /* 0x002fea000383ffff */
[----:B------:R-:W-:Y:S05]  /*6830*/  BRA `(.L_x_95) ;  /* 0xffffffac00507947 */ /* 0x000fea000383ffff */
.L_x_22:
[----:B-1----:R-:W-:-:S07]  /*6840*/  MOV R2, UR33 ;  /* 0x0000002100027c02 */ /* 0x002fce0008000f00 */
.L_x_96:
[----:B-1----:R1:W2:Y:S02]  /*6850*/  SYNCS.PHASECHK.TRANS64.TRYWAIT P0, [R2+URZ+0x20], R5 ;  /* 0x00002005020075a7 */ /* 0x0022a400080011ff */
[----:B--2---:R-:W-:Y:S05]  /*6860*/  @!P0 NANOSLEEP.SYNCS 0x989680 ;  /* 0x009896800000895d */ /* 0x004fea0003900000 */
[----:B------:R-:W2:Y:S02]  /*6870*/  @!P0 SYNCS.PHASECHK.TRANS64 P0, [R2+URZ+0x20], R5 ;  /* 0x00002005020085a7 */ /* 0x000ea400080010ff */
[----:B--2---:R-:W-:Y:S05]  /*6880*/  @!P0 BRA `(.L_x_96) ;  /* 0xfffffffc00f08947 */ /* 0x004fea000383ffff */
[----:B------:R-:W-:Y:S05]  /*6890*/  BRA `(.L_x_21) ;  /* 0xffffffac00a07947 */ /* 0x000fea000383ffff */
.L_x_28:
[----:B-1----:R-:W-:-:S07]  /*68a0*/  MOV R2, UR17 ;  /* 0x0000001100027c02 */ /* 0x002fce0008000f00 */
.L_x_97:
[----:B-1----:R1:W2:Y:S02]  /*68b0*/  SYNCS.PHASECHK.TRANS64.TRYWAIT P0, [R2+URZ+0x20], R5 ;  /* 0x00002005020075a7 */ /* 0x0022a400080011ff */
[----:B--2---:R-:W-:Y:S05]  /*68c0*/  @!P0 NANOSLEEP.SYNCS 0x989680 ;  /* 0x009896800000895d */ /* 0x004fea0003900000 */
[----:B------:R-:W2:Y:S02]  /*68d0*/  @!P0 SYNCS.PHASECHK.TRANS64 P0, [R2+URZ+0x20], R5 ;  /* 0x00002005020085a7 */ /* 0x000ea400080010ff */
[----:B--2---:R-:W-:Y:S05]  /*68e0*/  @!P0 BRA `(.L_x_97) ;  /* 0xfffffffc00f08947 */ /* 0x004fea000383ffff */
[----:B------:R-:W-:Y:S05]  /*68f0*/  BRA `(.L_x_27) ;  /* 0xffffffb000487947 */ /* 0x000fea000383ffff */
.L_x_32:
[----:B-1----:R1:W2:Y:S02]  /*6900*/  SYNCS.PHASECHK.TRANS64.TRYWAIT P0, [R2+URZ+0x60], R3 ;  /* 0x00006003020075a7 */ /* 0x0022a400080011ff */
[----:B--2---:R-:W-:Y:S05]  /*6910*/  @!P0 NANOSLEEP.SYNCS 0x989680 ;  /* 0x009896800000895d */ /* 0x004fea0003900000 */
[----:B------:R-:W2:Y:S02]  /*6920*/  @!P0 SYNCS.PHASECHK.TRANS64 P0, [R2+URZ+0x60], R3 ;  /* 0x00006003020085a7 */ /* 0x000ea400080010ff */
[----:B--2---:R-:W-:Y:S05]  /*6930*/  @!P0 BRA `(.L_x_32) ;  /* 0xfffffffc00f08947 */ /* 0x004fea000383ffff */
[----:B------:R-:W-:Y:S05]  /*6940*/  BRA `(.L_x_98) ;  /* 0xffffffb000d87947 */ /* 0x000fea000383ffff */
.L_x_36:
[----:B----4-:R-:W-:-:S07]  /*6950*/  MOV R0, UR5 ;  /* 0x0000000500007c02 */ /* 0x010fce0008000f00 */
.L_x_99:
[----:B-1----:R1:W2:Y:S02]  /*6960*/  SYNCS.PHASECHK.TRANS64.TRYWAIT P0, [R0+URZ], R3 ;  /* 0x00000003000075a7 */ /* 0x0022a400080011ff */
[----:B--2---:R-:W-:Y:S05]  /*6970*/  @!P0 NANOSLEEP.SYNCS 0x989680 ;  /* 0x009896800000895d */ /* 0x004fea0003900000 */
[----:B------:R-:W2:Y:S02]  /*6980*/  @!P0 SYNCS.PHASECHK.TRANS64 P0, [R0+URZ], R3 ;  /* 0x00000003000085a7 */ /* 0x000ea400080010ff */
[----:B--2---:R-:W-:Y:S05]  /*6990*/  @!P0 BRA `(.L_x_99) ;  /* 0xfffffffc00f08947 */ /* 0x004fea000383ffff */
[----:B------:R-:W-:Y:S05]  /*69a0*/  BRA `(.L_x_100) ;  /* 0xffffffb800487947 */ /* 0x000fea000383ffff */
.L_x_37:
[----:B----4-:R-:W-:-:S07]  /*69b0*/  MOV R0, UR5 ;  /* 0x0000000500007c02 */ /* 0x010fce0008000f00 */
.L_x_101:
[----:B-1----:R1:W2:Y:S02]  /*69c0*/  SYNCS.PHASECHK.TRANS64.TRYWAIT P0, [R0+URZ], R3 ;  /* 0x00000003000075a7 */ /* 0x0022a400080011ff */
[----:B--2---:R-:W-:Y:S05]  /*69d0*/  @!P0 NANOSLEEP.SYNCS 0x989680 ;  /* 0x009896800000895d */ /* 0x004fea0003900000 */
[----:B------:R-:W2:Y:S02]  /*69e0*/  @!P0 SYNCS.PHASECHK.TRANS64 P0, [R0+URZ], R3 ;  /* 0x00000003000085a7 */ /* 0x000ea400080010ff */
[----:B--2---:R-:W-:Y:S05]  /*69f0*/  @!P0 BRA `(.L_x_101) ;  /* 0xfffffffc00f08947 */ /* 0x004fea000383ffff */
[----:B------:R-:W-:Y:S05]  /*6a00*/  BRA `(.L_x_102) ;  /* 0xffffffb800547947 */ /* 0x000fea000383ffff */
.L_x_38:
[----:B----4-:R-:W-:-:S07]  /*6a10*/  MOV R0, UR5 ;  /* 0x0000000500007c02 */ /* 0x010fce0008000f00 */
.L_x_103:
[----:B-1----:R1:W2:Y:S02]  /*6a20*/  SYNCS.PHASECHK.TRANS64.TRYWAIT P0, [R0+URZ], R3 ;  /* 0x00000003000075a7 */ /* 0x0022a400080011ff */
[----:B--2---:R-:W-:Y:S05]  /*6a30*/  @!P0 NANOSLEEP.SYNCS 0x989680 ;  /* 0x009896800000895d */ /* 0x004fea0003900000 */
[----:B------:R-:W2:Y:S02]  /*6a40*/  @!P0 SYNCS.PHASECHK.TRANS64 P0, [R0+URZ], R3 ;  /* 0x00000003000085a7 */ /* 0x000ea400080010ff */
[----:B--2---:R-:W-:Y:S05]  /*6a50*/  @!P0 BRA `(.L_x_103) ;  /* 0xfffffffc00f08947 */ /* 0x004fea000383ffff */
[----:B------:R-:W-:Y:S05]  /*6a60*/  BRA `(.L_x_104) ;  /* 0xffffffb800607947 */ /* 0x000fea000383ffff */
.L_x_41:
[----:B-1----:R1:W2:Y:S02]  /*6a70*/  SYNCS.PHASECHK.TRANS64.TRYWAIT P0, [R0+URZ+0xc0], R5 ;  /* 0x0000c005000075a7 */ /* 0x0022a400080011ff */
[----:B--2---:R-:W-:Y:S05]  /*6a80*/  @!P0 NANOSLEEP.SYNCS 0x989680 ;  /* 0x009896800000895d */ /* 0x004fea0003900000 */
[----:B------:R-:W2:Y:S02]  /*6a90*/  @!P0 SYNCS.PHASECHK.TRANS64 P0, [R0+URZ+0xc0], R5 ;  /* 0x0000c005000085a7 */ /* 0x000ea400080010ff */
[----:B--2---:R-:W-:Y:S05]  /*6aa0*/  @!P0 BRA `(.L_x_41) ;  /* 0xfffffffc00f08947 */ /* 0x004fea000383ffff */
[----:B------:R-:W-:Y:S05]  /*6ab0*/  BRA `(.L_x_105) ;  /* 0xffffffb800bc7947 */ /* 0x000fea000383ffff */
.L_x_42:
[----:B------:R-:W-:-:S07]  /*6ac0*/  MOV R0, UR5 ;  /* 0x0000000500007c02 */ /* 0x000fce0008000f00 */
.L_x_106:
[----:B-1----:R1:W2:Y:S02]  /*6ad0*/  SYNCS.PHASECHK.TRANS64.TRYWAIT P0, [R0+URZ+0x70], R5 ;  /* 0x00007005000075a7 */ /* 0x0022a400080011ff */
[----:B--2---:R-:W-:Y:S05]  /*6ae0*/  @!P0 NANOSLEEP.SYNCS 0x989680 ;  /* 0x009896800000895d */ /* 0x004fea0003900000 */
[----:B------:R-:W2:Y:S02]  /*6af0*/  @!P0 SYNCS.PHASECHK.TRANS64 P0, [R0+URZ+0x70], R5 ;  /* 0x00007005000085a7 */ /* 0x000ea400080010ff */
[----:B--2---:R-:W-:Y:S05]  /*6b00*/  @!P0 BRA `(.L_x_106) ;  /* 0xfffffffc00f08947 */ /* 0x004fea000383ffff */
[----:B------:R-:W-:Y:S05]  /*6b10*/  BRA `(.L_x_107) ;  /* 0xffffffb800cc7947 */ /* 0x000fea000383ffff */
.L_x_43:
[----:B-1----:R1:W2:Y:S02]  /*6b20*/  SYNCS.PHASECHK.TRANS64.TRYWAIT P1, [R0+URZ+0x60], R5 ;  /* 0x00006005000075a7 */ /* 0x0022a400080211ff */
[----:B--2---:R-:W-:Y:S05]  /*6b30*/  @!P1 NANOSLEEP.SYNCS 0x989680 ;  /* 0x009896800000995d */ /* 0x004fea0003900000 */
[----:B------:R-:W2:Y:S02]  /*6b40*/  @!P1 SYNCS.PHASECHK.TRANS64 P1, [R0+URZ+0x60], R5 ;  /* 0x00006005000095a7 */ /* 0x000ea400080210ff */
[----:B--2---:R-:W-:Y:S05]  /*6b50*/  @!P1 BRA `(.L_x_43) ;  /* 0xfffffffc00f09947 */ /* 0x004fea000383ffff */
[----:B------:R-:W-:Y:S05]  /*6b60*/  BRA `(.L_x_108) ;  /* 0xffffffb800fc7947 */ /* 0x000fea000383ffff */
.L_x_46:
[----:B------:R-:W-:-:S07]  /*6b70*/  MOV R0, UR5 ;  /* 0x0000000500007c02 */ /* 0x000fce0008000f00 */
.L_x_109:
[----:B-1----:R1:W2:Y:S02]  /*6b80*/  SYNCS.PHASECHK.TRANS64.TRYWAIT P0, [R0+URZ+0x70], R3 ;  /* 0x00007003000075a7 */ /* 0x0022a400080011ff */
[----:B--2---:R-:W-:Y:S05]  /*6b90*/  @!P0 NANOSLEEP.SYNCS 0x989680 ;  /* 0x009896800000895d */ /* 0x004fea0003900000 */
[----:B------:R-:W2:Y:S02]  /*6ba0*/  @!P0 SYNCS.PHASECHK.TRANS64 P0, [R0+URZ+0x70], R3 ;  /* 0x00007003000085a7 */ /* 0x000ea400080010ff */
[----:B--2---:R-:W-:Y:S05]  /*6bb0*/  @!P0 BRA `(.L_x_109) ;  /* 0xfffffffc00f08947 */ /* 0x004fea000383ffff */
[----:B------:R-:W-:Y:S05]  /*6bc0*/  BRA `(.L_x_45) ;  /* 0xffffffbc00507947 */ /* 0x000fea000383ffff */
.L_x_53:
[----:B-1----:R1:W2:Y:S02]  /*6bd0*/  SYNCS.PHASECHK.TRANS64.TRYWAIT P1, [R0+URZ+0x60], R5 ;  /* 0x00006005000075a7 */ /* 0x0022a400080211ff */
[----:B--2---:R-:W-:Y:S05]  /*6be0*/  @!P1 NANOSLEEP.SYNCS 0x989680 ;  /* 0x009896800000995d */ /* 0x004fea0003900000 */
[----:B------:R-:W2:Y:S02]  /*6bf0*/  @!P1 SYNCS.PHASECHK.TRANS64 P1, [R0+URZ+0x60], R5 ;  /* 0x00006005000095a7 */ /* 0x000ea400080210ff */
[----:B--2---:R-:W-:Y:S05]  /*6c00*/  @!P1 BRA `(.L_x_53) ;  /* 0xfffffffc00f09947 */ /* 0x004fea000383ffff */
[----:B------:R-:W-:Y:S05]  /*6c10*/  BRA `(.L_x_110) ;  /* 0xffffffc000a87947 */ /* 0x000fea000383ffff */
.L_x_54:
[----:B------:R-:W-:-:S07]  /*6c20*/  MOV R3, UR9 ;  /* 0x0000000900037c02 */ /* 0x000fce0008000f00 */
.L_x_111:
[----:B-1----:R1:W2:Y:S02]  /*6c30*/  SYNCS.PHASECHK.TRANS64.TRYWAIT P0, [R3+URZ+0xa0], R0 ;  /* 0x0000a000030075a7 */ /* 0x0022a400080011ff */
[----:B--2---:R-:W-:Y:S05]  /*6c40*/  @!P0 NANOSLEEP.SYNCS 0x989680 ;  /* 0x009896800000895d */ /* 0x004fea0003900000 */
[----:B------:R-:W2:Y:S02]  /*6c50*/  @!P0 SYNCS.PHASECHK.TRANS64 P0, [R3+URZ+0xa0], R0 ;  /* 0x0000a000030085a7 */ /* 0x000ea400080010ff */
[----:B--2---:R-:W-:Y:S05]  /*6c60*/  @!P0 BRA `(.L_x_111) ;  /* 0xfffffffc00f08947 */ /* 0x004fea000383ffff */
[----:B------:R-:W-:Y:S05]  /*6c70*/  BRA `(.L_x_112) ;  /* 0xffffffc000dc7947 */ /* 0x000fea000383ffff */
.L_x_57:
[----:B------:R-:W-:Y:S07]  /*6c80*/  MOV R0, UR7 ;  /* 0x0000000700007c02 */ /* 0x000fee0008000f00 */
.L_x_113:
[----:B-1----:R1:W2:Y:S02]  /*6c90*/  SYNCS.PHASECHK.TRANS64.TRYWAIT P0, [R0+URZ], R3 ;  /* 0x00000003000075a7 */ /* 0x0022a400080011ff */
[----:B--2---:R-:W-:Y:S05]  /*6ca0*/  @!P0 NANOSLEEP.SYNCS 0x989680 ;  /* 0x009896800000895d */ /* 0x004fea0003900000 */
[----:B------:R-:W2:Y:S02]  /*6cb0*/  @!P0 SYNCS.PHASECHK.TRANS64 P0, [R0+URZ], R3 ;  /* 0x00000003000085a7 */ /* 0x000ea400080010ff */
[----:B--2---:R-:W-:Y:S05]  /*6cc0*/  @!P0 BRA `(.L_x_113) ;  /* 0xfffffffc00f08947 */ /* 0x004fea000383ffff */
[----:B------:R-:W-:Y:S05]  /*6cd0*/  BRA `(.L_x_56) ;  /* 0xffffffc000fc7947 */ /* 0x000fea000383ffff */
.L_x_60:
[----:B------:R-:W-:-:S07]  /*6ce0*/  MOV R0, UR5 ;  /* 0x0000000500007c02 */ /* 0x000fce0008000f00 */
.L_x_114:
[----:B--2---:R2:W3:Y:S02]  /*6cf0*/  SYNCS.PHASECHK.TRANS64.TRYWAIT P0, [R0+URZ], R3 ;  /* 0x00000003000075a7 */ /* 0x0044e400080011ff */
[----:B---3--:R-:W-:Y:S05]  /*6d00*/  @!P0 NANOSLEEP.SYNCS 0x989680 ;  /* 0x009896800000895d */ /* 0x008fea0003900000 */
[----:B------:R-:W3:Y:S02]  /*6d10*/  @!P0 SYNCS.PHASECHK.TRANS64 P0, [R0+URZ], R3 ;  /* 0x00000003000085a7 */ /* 0x000ee400080010ff */
[----:B---3--:R-:W-:Y:S05]  /*6d20*/  @!P0 BRA `(.L_x_114) ;  /* 0xfffffffc00f08947 */ /* 0x008fea000383ffff */
[----:B------:R-:W-:Y:S05]  /*6d30*/  BRA `(.L_x_115) ;  /* 0xffffffc4009c7947 */ /* 0x000fea000383ffff */
.L_x_61:
[----:B------:R-:W-:-:S07]  /*6d40*/  MOV R0, UR5 ;  /* 0x0000000500007c02 */ /* 0x000fce0008000f00 */
.L_x_116:
[----:B--2---:R2:W3:Y:S02]  /*6d50*/  SYNCS.PHASECHK.TRANS64.TRYWAIT P0, [R0+URZ], R3 ;  /* 0x00000003000075a7 */ /* 0x0044e400080011ff */
[----:B---3--:R-:W-:Y:S05]  /*6d60*/  @!P0 NANOSLEEP.SYNCS 0x989680 ;  /* 0x009896800000895d */ /* 0x008fea0003900000 */
[----:B------:R-:W3:Y:S02]  /*6d70*/  @!P0 SYNCS.PHASECHK.TRANS64 P0, [R0+URZ], R3 ;  /* 0x00000003000085a7 */ /* 0x000ee400080010ff */
[----:B---3--:R-:W-:Y:S05]  /*6d80*/  @!P0 BRA `(.L_x_116) ;  /* 0xfffffffc00f08947 */ /* 0x008fea000383ffff */
[----:B------:R-:W-:Y:S05]  /*6d90*/  BRA `(.L_x_117) ;  /* 0xffffffc400a87947 */ /* 0x000fea000383ffff */
.L_x_62:
[----:B------:R-:W-:-:S07]  /*6da0*/  MOV R0, UR5 ;  /* 0x0000000500007c02 */ /* 0x000fce0008000f00 */
.L_x_118:
[----:B--2---:R2:W3:Y:S02]  /*6db0*/  SYNCS.PHASECHK.TRANS64.TRYWAIT P0, [R0+URZ], R3 ;  /* 0x00000003000075a7 */ /* 0x0044e400080011ff */
[----:B---3--:R-:W-:Y:S05]  /*6dc0*/  @!P0 NANOSLEEP.SYNCS 0x989680 ;  /* 0x009896800000895d */ /* 0x008fea0003900000 */
[----:B------:R-:W3:Y:S02]  /*6dd0*/  @!P0 SYNCS.PHASECHK.TRANS64 P0, [R0+URZ], R3 ;  /* 0x00000003000085a7 */ /* 0x000ee400080010ff */
[----:B---3--:R-:W-:Y:S05]  /*6de0*/  @!P0 BRA `(.L_x_118) ;  /* 0xfffffffc00f08947 */ /* 0x008fea000383ffff */
[----:B------:R-:W-:Y:S05]  /*6df0*/  BRA `(.L_x_119) ;  /* 0xffffffc400b47947 */ /* 0x000fea000383ffff */
.L_x_63:
[----:B------:R-:W-:-:S07]  /*6e00*/  MOV R0, UR7 ;  /* 0x0000000700007c02 */ /* 0x000fce0008000f00 */
.L_x_120:
[----:B--2---:R2:W3:Y:S02]  /*6e10*/  SYNCS.PHASECHK.TRANS64.TRYWAIT P0, [R0+URZ], R3 ;  /* 0x00000003000075a7 */ /* 0x0044e400080011ff */
[----:B---3--:R-:W-:Y:S05]  /*6e20*/  @!P0 NANOSLEEP.SYNCS 0x989680 ;  /* 0x009896800000895d */ /* 0x008fea0003900000 */
[----:B------:R-:W3:Y:S02]  /*6e30*/  @!P0 SYNCS.PHASECHK.TRANS64 P0, [R0+URZ], R3 ;  /* 0x00000003000085a7 */ /* 0x000ee400080010ff */
[----:B---3--:R-:W-:Y:S05]  /*6e40*/  @!P0 BRA `(.L_x_120) ;  /* 0xfffffffc00f08947 */ /* 0x008fea000383ffff */
[----:B------:R-:W-:Y:S05]  /*6e50*/  BRA `(.L_x_121) ;  /* 0xffffffc400c07947 */ /* 0x000fea000383ffff */
.L_x_68:
[----:B---3--:R3:W1:Y:S02]  /*6e60*/  SYNCS.PHASECHK.TRANS64.TRYWAIT P0, [R0+URZ+0x60], R3 ;  /* 0x00006003000075a7 */ /* 0x00866400080011ff */
[----:B-1----:R-:W-:Y:S05]  /*6e70*/  @!P0 NANOSLEEP.SYNCS 0x989680 ;  /* 0x009896800000895d */ /* 0x002fea0003900000 */
[----:B------:R-:W1:Y:S02]  /*6e80*/  @!P0 SYNCS.PHASECHK.TRANS64 P0, [R0+URZ+0x60], R3 ;  /* 0x00006003000085a7 */ /* 0x000e6400080010ff */
[----:B-1----:R-:W-:Y:S05]  /*6e90*/  @!P0 BRA `(.L_x_68) ;  /* 0xfffffffc00f08947 */ /* 0x002fea000383ffff */
[----:B------:R-:W-:Y:S05]  /*6ea0*/  BRA `(.L_x_122) ;  /* 0xffffffc800bc7947 */ /* 0x000fea000383ffff */
.L_x_71:
[----:B------:R-:W-:Y:S07]  /*6eb0*/  MOV R0, UR6 ;  /* 0x0000000600007c02 */ /* 0x000fee0008000f00 */
.L_x_123:
[----:B-1----:R1:W3:Y:S02]  /*6ec0*/  SYNCS.PHASECHK.TRANS64.TRYWAIT P0, [R0+URZ+0x58], R3 ;  /* 0x00005803000075a7 */ /* 0x0022e400080011ff */
[----:B---3--:R-:W-:Y:S05]  /*6ed0*/  @!P0 NANOSLEEP.SYNCS 0x989680 ;  /* 0x009896800000895d */ /* 0x008fea0003900000 */
[----:B------:R-:W3:Y:S02]  /*6ee0*/  @!P0 SYNCS.PHASECHK.TRANS64 P0, [R0+URZ+0x58], R3 ;  /* 0x00005803000085a7 */ /* 0x000ee400080010ff */
[----:B---3--:R-:W-:Y:S05]  /*6ef0*/  @!P0 BRA `(.L_x_123) ;  /* 0xfffffffc00f08947 */ /* 0x008fea000383ffff */
[----:B------:R-:W-:Y:S05]  /*6f00*/  BRA `(.L_x_70) ;  /* 0xffffffcc00a87947 */ /* 0x000fea000383ffff */
.L_x_74:
[----:B------:R-:W-:Y:S07]  /*6f10*/  MOV R3, UR6 ;  /* 0x0000000600037c02 */ /* 0x000fee0008000f00 */
.L_x_124:
[----:B-1----:R1:W2:Y:S02]  /*6f20*/  SYNCS.PHASECHK.TRANS64.TRYWAIT P2, [R3+URZ+0x48], R26 ;  /* 0x0000481a030075a7 */ /* 0x0022a400080411ff */
[----:B--2---:R-:W-:Y:S05]  /*6f30*/  @!P2 NANOSLEEP.SYNCS 0x989680 ;  /* 0x009896800000a95d */ /* 0x004fea0003900000 */
[----:B------:R-:W2:Y:S02]  /*6f40*/  @!P2 SYNCS.PHASECHK.TRANS64 P2, [R3+URZ+0x48], R26 ;  /* 0x0000481a0300a5a7 */ /* 0x000ea400080410ff */
[----:B--2---:R-:W-:Y:S05]  /*6f50*/  @!P2 BRA `(.L_x_124) ;  /* 0xfffffffc00f0a947 */ /* 0x004fea000383ffff */
[----:B------:R-:W-:Y:S05]  /*6f60*/  BRA `(.L_x_125) ;  /* 0xffffffd0003c7947 */ /* 0x000fea000383ffff */
.L_x_77:
[----:B--2---:R2:W4:Y:S02]  /*6f70*/  SYNCS.PHASECHK.TRANS64.TRYWAIT P0, [R0+URZ+0x60], R3 ;  /* 0x00006003000075a7 */ /* 0x00452400080011ff */
[----:B----4-:R-:W-:Y:S05]  /*6f80*/  @!P0 NANOSLEEP.SYNCS 0x989680 ;  /* 0x009896800000895d */ /* 0x010fea0003900000 */
[----:B------:R-:W4:Y:S02]  /*6f90*/  @!P0 SYNCS.PHASECHK.TRANS64 P0, [R0+URZ+0x60], R3 ;  /* 0x00006003000085a7 */ /* 0x000f2400080010ff */
[----:B----4-:R-:W-:Y:S05]  /*6fa0*/  @!P0 BRA `(.L_x_77) ;  /* 0xfffffffc00f08947 */ /* 0x010fea000383ffff */
[----:B------:R-:W-:Y:S05]  /*6fb0*/  BRA `(.L_x_126) ;  /* 0xffffffd4008c7947 */ /* 0x000fea000383ffff */
.L_x_88:
[----:B-1----:R-:W-:Y:S04]  /*6fc0*/  MOV R0, UR43 ;  /* 0x0000002b00007c02 */ /* 0x002fe80008000f00 */
[----:B------:R1:W2:Y:S03]  /*6fd0*/  SYNCS.PHASECHK.TRANS64.TRYWAIT P1, [R0+URZ+0x40], R3 ;  /* 0x00004003000075a7 */ /* 0x0002a600080211ff */
[----:B--2---:R-:W-:Y:S05]  /*6fe0*/  @!P1 NANOSLEEP.SYNCS 0x989680 ;  /* 0x009896800000995d */ /* 0x004fea0003900000 */
[----:B------:R-:W2:Y:S02]  /*6ff0*/  @!P1 SYNCS.PHASECHK.TRANS64 P1, [R0+URZ+0x40], R3 ;  /* 0x00004003000095a7 */ /* 0x000ea400080210ff */
[----:B--2---:R-:W-:Y:S05]  /*7000*/  @!P1 BRA `(.L_x_88) ;  /* 0xfffffffc00ec9947 */ /* 0x004fea000383ffff */
[----:B------:R-:W-:Y:S05]  /*7010*/  BRA `(.L_x_87) ;  /* 0xffffffe000887947 */ /* 0x000fea000383ffff */
.L_x_90:
[----:B------:R1:W1:Y:S02]  /*7020*/  SYNCS.PHASECHK.TRANS64.TRYWAIT P1, [R156+URZ+0x80], R5 ;  /* 0x000080059c0075a7 */ /* 0x00026400080211ff */
[----:B-1----:R-:W-:Y:S05]  /*7030*/  @!P1 NANOSLEEP.SYNCS 0x989680 ;  /* 0x009896800000995d */ /* 0x002fea0003900000 */
[----:B------:R-:W1:Y:S02]  /*7040*/  @!P1 SYNCS.PHASECHK.TRANS64 P1, [R156+URZ+0x80], R5 ;  /* 0x000080059c0095a7 */ /* 0x000e6400080210ff */
[----:B-1----:R-:W-:Y:S05]  /*7050*/  @!P1 BRA `(.L_x_90) ;  /* 0xfffffffc00f09947 */ /* 0x002fea000383ffff */
[----:B------:R-:W-:Y:S05]  /*7060*/  BRA `(.L_x_89) ;  /* 0xffffffe000cc7947 */ /* 0x000fea000383ffff */
        .weak           $__internal_0_$__cuda_sm10x_tcgen05_guardrail_trap_col_being_dealloced_not_returned_by_alloc
        .type           $__internal_0_$__cuda_sm10x_tcgen05_guardrail_trap_col_being_dealloced_not_returned_by_alloc,@function
        .size           $__internal_0_$__cuda_sm10x_tcgen05_guardrail_trap_col_being_dealloced_not_returned_by_alloc,($__internal_1_$__cuda_sm10x_tcgen05_guardrail_trap_phase_invalid_during_alloc - $__internal_0_$__cuda_sm10x_tcgen05_guardrail_trap_col_being_dealloced_not_returned_by_alloc)
$__internal_0_$__cuda_sm10x_tcgen05_guardrail_trap_col_being_dealloced_not_returned_by_alloc:
[----:B------:R-:W-:Y:S05]  /*7070*/  BPT.TRAP 0x1 ;  /* 0x000000040000795c */ /* 0x000fea0000300000 */
[----:B------:R-:W-:-:S04]  /*7080*/  HFMA2 R3, -RZ, RZ, 0, 0 ;  /* 0x00000000ff037431 */ /* 0x000fc800000001ff */
[----:B------:R-:W-:Y:S05]  /*7090*/  RET.REL.NODEC R2 `(_ZN7cutlass13device_kernelINS_4gemm6kernel13GemmUniversalIN4cute5tupleIJiiiiEEENS1_10collective13CollectiveMmaINS1_35MainloopSm100TmaUmmaWarpSpecializedILi4ELi2ELi4ENS5_IJNS4_1CILi1EEESB_SB_EEEEENS5_IJNSA_ILi128EEENSA_ILi64EEENSA_ILi32EEEEEENS_12float_e5m2_tENS5_IJlSB_lEEESI_SJ_NS4_8TiledMMAINS4_8MMA_AtomIJNS4_10MMA_TraitsINS4_19SM100_MMA_F8F6F4_SSEJSI_SI_fSE_SF_NS4_17integral_constantINS4_4UMMA5MajorELSQ_0EEESR_NSO_INSP_7ScaleInELSS_0EEEST_EEEEEENS4_6LayoutISC_NS5_IJNSA_ILi0EEESX_SX_EEEEENS5_IJNS4_10UnderscoreES10_S10_EEEEENS4_13SM90_TMA_LOADENS4_14ComposedLayoutINS4_7SwizzleILi1ELi4ELi3EEENS4_18smem_ptr_flag_bitsILi8EEENSW_INS5_IJNSA_ILi8EEESG_EEENS5_IJSG_SB_EEEEEEEvNS4_8identityES13_S1D_vS1E_EENS_8epilogue10collective18CollectiveEpilogueINS1G_23Sm100TmaWarpSpecializedILi1ELi1ELi64ELb0ELb0EEEJSH_NS5_IJNSW_ISE_SB_EENSW_ISF_SB_EEEEESI_SJ_SI_SJ_NS1G_6fusion15FusionCallbacksIS1K_NS1O_17LinearCombinationISI_fSI_fLNS_15FloatRoundStyleE2EEESH_S1N_JEEENS4_5SM1004TMEM4LOAD26SM100_TMEM_LOAD_32dp32b64xES13_NS14_INS15_ILi2ELi4ELi3EEES18_NSW_INS5_IJS19_SF_EEENS5_IJSF_SB_EEEEEEENS4_39AutoVectorizingCopyWithAssumedAlignmentILi128EEENS4_14SM90_TMA_STOREES22_S24_S24_EEEvvEEEEvNT_6ParamsE) ;  /* 0xffffff8c02d87950 */ /* 0x000fea0003c3ffff */
        .weak           $__internal_1_$__cuda_sm10x_tcgen05_guardrail_trap_phase_invalid_during_alloc
        .type           $__internal_1_$__cuda_sm10x_tcgen05_guardrail_trap_phase_invalid_during_alloc,@function
        .size           $__internal_1_$__cuda_sm10x_tcgen05_guardrail_trap_phase_invalid_during_alloc,($__internal_2_$__cuda_sm10x_tcgen05_guardrail_trap_unallocated_columns_being_dealloced - $__internal_1_$__cuda_sm10x_tcgen05_guardrail_trap_phase_invalid_during_alloc)
$__internal_1_$__cuda_sm10x_tcgen05_guardrail_trap_phase_invalid_during_alloc:
[----:B------:R-:W-:Y:S05]  /*70a0*/  BPT.TRAP 0x1 ;  /* 0x000000040000795c */ /* 0x000fea0000300000 */
[----:B------:R-:W-:-:S04]  /*70b0*/  MOV R3, 0x0 ;  /* 0x0000000000037802 */ /* 0x000fc80000000f00 */
[----:B------:R-:W-:Y:S05]  /*70c0*/  RET.REL.NODEC R2 `(_ZN7cutlass13device_kernelINS_4gemm6kernel13GemmUniversalIN4cute5tupleIJiiiiEEENS1_10collective13CollectiveMmaINS1_35MainloopSm100TmaUmmaWarpSpecializedILi4ELi2ELi4ENS5_IJNS4_1CILi1EEESB_SB_EEEEENS5_IJNSA_ILi128EEENSA_ILi64EEENSA_ILi32EEEEEENS_12float_e5m2_tENS5_IJlSB_lEEESI_SJ_NS4_8TiledMMAINS4_8MMA_AtomIJNS4_10MMA_TraitsINS4_19SM100_MMA_F8F6F4_SSEJSI_SI_fSE_SF_NS4_17integral_constantINS4_4UMMA5MajorELSQ_0EEESR_NSO_INSP_7ScaleInELSS_0EEEST_EEEEEENS4_6LayoutISC_NS5_IJNSA_ILi0EEESX_SX_EEEEENS5_IJNS4_10UnderscoreES10_S10_EEEEENS4_13SM90_TMA_LOADENS4_14ComposedLayoutINS4_7SwizzleILi1ELi4ELi3EEENS4_18smem_ptr_flag_bitsILi8EEENSW_INS5_IJNSA_ILi8EEESG_EEENS5_IJSG_SB_EEEEEEEvNS4_8identityES13_S1D_vS1E_EENS_8epilogue10collective18CollectiveEpilogueINS1G_23Sm100TmaWarpSpecializedILi1ELi1ELi64ELb0ELb0EEEJSH_NS5_IJNSW_ISE_SB_EENSW_ISF_SB_EEEEESI_SJ_SI_SJ_NS1G_6fusion15FusionCallbacksIS1K_NS1O_17LinearCombinationISI_fSI_fLNS_15FloatRoundStyleE2EEESH_S1N_JEEENS4_5SM1004TMEM4LOAD26SM100_TMEM_LOAD_32dp32b64xES13_NS14_INS15_ILi2ELi4ELi3EEES18_NSW_INS5_IJS19_SF_EEENS5_IJSF_SB_EEEEEEENS4_39AutoVectorizingCopyWithAssumedAlignmentILi128EEENS4_14SM90_TMA_STOREES22_S24_S24_EEEvvEEEEvNT_6ParamsE) ;  /* 0xffffff8c02cc7950 */ /* 0x000fea0003c3ffff */
        .weak           $__internal_2_$__cuda_sm10x_tcgen05_guardrail_trap_unallocated_columns_being_dealloced
        .type           $__internal_2_$__cuda_sm10x_tcgen05_guardrail_trap_unallocated_columns_being_dealloced,@function
        .size           $__internal_2_$__cuda_sm10x_tcgen05_guardrail_trap_unallocated_columns_being_dealloced,(.L_x_128 - $__internal_2_$__cuda_sm10x_tcgen05_guardrail_trap_unallocated_columns_being_dealloced)
$__internal_2_$__cuda_sm10x_tcgen05_guardrail_trap_unallocated_columns_being_dealloced:
[----:B------:R-:W-:Y:S05]  /*70d0*/  BPT.TRAP 0x1 ;  /* 0x000000040000795c */ /* 0x000fea0000300000 */
[----:B------:R-:W-:-:S04]  /*70e0*/  HFMA2 R3, -RZ, RZ, 0, 0 ;  /* 0x00000000ff037431 */ /* 0x000fc800000001ff */
[----:B------:R-:W-:Y:S05]  /*70f0*/  RET.REL.NODEC R2 `(_ZN7cutlass13device_kernelINS_4gemm6kernel13GemmUniversalIN4cute5tupleIJiiiiEEENS1_10collective13CollectiveMmaINS1_35MainloopSm100TmaUmmaWarpSpecializedILi4ELi2ELi4ENS5_IJNS4_1CILi1EEESB_SB_EEEEENS5_IJNSA_ILi128EEENSA_ILi64EEENSA_ILi32EEEEEENS_12float_e5m2_tENS5_IJlSB_lEEESI_SJ_NS4_8TiledMMAINS4_8MMA_AtomIJNS4_10MMA_TraitsINS4_19SM100_MMA_F8F6F4_SSEJSI_SI_fSE_SF_NS4_17integral_constantINS4_4UMMA5MajorELSQ_0EEESR_NSO_INSP_7ScaleInELSS_0EEEST_EEEEEENS4_6LayoutISC_NS5_IJNSA_ILi0EEESX_SX_EEEEENS5_IJNS4_10UnderscoreES10_S10_EEEEENS4_13SM90_TMA_LOADENS4_14ComposedLayoutINS4_7SwizzleILi1ELi4ELi3EEENS4_18smem_ptr_flag_bitsILi8EEENSW_INS5_IJNSA_ILi8EEESG_EEENS5_IJSG_SB_EEEEEEEvNS4_8identityES13_S1D_vS1E_EENS_8epilogue10collective18CollectiveEpilogueINS1G_23Sm100TmaWarpSpecializedILi1ELi1ELi64ELb0ELb0EEEJSH_NS5_IJNSW_ISE_SB_EENSW_ISF_SB_EEEEESI_SJ_SI_SJ_NS1G_6fusion15FusionCallbacksIS1K_NS1O_17LinearCombinationISI_fSI_fLNS_15FloatRoundStyleE2EEESH_S1N_JEEENS4_5SM1004TMEM4LOAD26SM100_TMEM_LOAD_32dp32b64xES13_NS14_INS15_ILi2ELi4ELi3EEES18_NSW_INS5_IJS19_SF_EEENS5_IJSF_SB_EEEEEEENS4_39AutoVectorizingCopyWithAssumedAlignmentILi128EEENS4_14SM90_TMA_STOREES22_S24_S24_EEEvvEEEEvNT_6ParamsE) ;  /* 0xffffff8c02c07950 */ /* 0x000fea0003c3ffff */
.L_x_127:
[----:B------:R-:W-:-:S00]  /*7100*/  BRA `(.L_x_127) ;  /* 0xfffffffc00fc7947 */ /* 0x000fc0000383ffff */
[----:B------:R-:W-:-:S00]  /*7110*/  NOP ;  /* 0x0000000000007918 */ /* 0x000fc00000000000 */
        /* <DEDUP_REMOVED lines=14> */
.L_x_128:


//--------------------- .nv.global.init           --------------------------
	.section	.nv.global.init,"aw",@progbits
.nv.global.init:
	.type		$str$27,@object
	.size		$str$27,($str$28 - $str$27)
$str$27:
        /*0000*/ 	.byte	0x28, 0x61, 0x64, 0x64, 0x72, 0x65, 0x73, 0x73, 0x20, 0x26, 0x20, 0x6d, 0x61, 0x73, 0x6b, 0x29
        /*0010*/ 	.byte	0x20, 0x3d, 0x3d, 0x20, 0x30, 0x00
	.type		$str$28,@object
	.size		$str$28,($str$26 - $str$28)
$str$28:
        /*0016*/ 	.byte	0x2f, 0x74, 0x6d, 0x70, 0x2f, 0x63, 0x75, 0x74, 0x6c, 0x61, 0x73, 0x73, 0x5f, 0x73, 0x77, 0x65
        /*0026*/ 	.byte	0x65, 0x70, 0x5f, 0x73, 0x72, 0x63, 0x2f, 0x69, 0x6e, 0x63, 0x6c, 0x75, 0x64, 0x65, 0x2f, 0x63
        /*0036*/ 	.byte	0x75, 0x74, 0x65, 0x2f, 0x70, 0x6f, 0x69, 0x6e, 0x74, 0x65, 0x72, 0x5f, 0x66, 0x6c, 0x61, 0x67
        /*0046*/ 	.byte	0x67, 0x65, 0x64, 0x2e, 0x68, 0x70, 0x70, 0x00
	.type		$str$26,@object
	.size		$str$26,($str$25 - $str$26)
$str$26:
        /*004e*/ 	.byte	0x2f, 0x74, 0x6d, 0x70, 0x2f, 0x63, 0x75, 0x74, 0x6c, 0x61, 0x73, 0x73, 0x5f, 0x73, 0x77, 0x65
        /*005e*/ 	.byte	0x65, 0x70, 0x5f, 0x73, 0x72, 0x63, 0x2f, 0x69, 0x6e, 0x63, 0x6c, 0x75, 0x64, 0x65, 0x2f, 0x63
        /*006e*/ 	.byte	0x75, 0x74, 0x65, 0x2f, 0x61, 0x74, 0x6f, 0x6d, 0x2f, 0x63, 0x6f, 0x70, 0x79, 0x5f, 0x74, 0x72
        /*007e*/ 	.byte	0x61, 0x69, 0x74, 0x73, 0x5f, 0x73, 0x6d, 0x31, 0x30, 0x30, 0x2e, 0x68, 0x70, 0x70, 0x00
	.type		$str$25,@object
	.size		$str$25,(__unnamed_1 - $str$25)
$str$25:
        /*008d*/ 	.byte	0x28, 0x28, 0x75, 0x69, 0x6e, 0x74, 0x33, 0x32, 0x5f, 0x74, 0x28, 0x74, 0x68, 0x72, 0x65, 0x61
        /*009d*/ 	.byte	0x64, 0x49, 0x64, 0x78, 0x2e, 0x78, 0x29, 0x20, 0x2f, 0x20, 0x33, 0x32, 0x29, 0x20, 0x25, 0x20
        /*00ad*/ 	.byte	0x34, 0x29, 0x20, 0x3d, 0x3d, 0x20, 0x28, 0x28, 0x28, 0x74, 0x6d, 0x65, 0x6d, 0x5f, 0x61, 0x64
        /*00bd*/ 	.byte	0x64, 0x72, 0x20, 0x3e, 0x3e, 0x20, 0x31, 0x36, 0x29, 0x20, 0x2f, 0x20, 0x33, 0x32, 0x29, 0x20
        /*00cd*/ 	.byte	0x25, 0x20, 0x34, 0x29, 0x00
	.type		__unnamed_1,@object
	.size		__unnamed_1,(__unnamed_2 - __unnamed_1)
__unnamed_1:
        /*00d2*/ 	.byte	0x61, 0x75, 0x74, 0x6f, 0x20, 0x63, 0x75, 0x74, 0x65, 0x3a, 0x3a, 0x61, 0x73, 0x5f, 0x70, 0x6f
        /* <DEDUP_REMOVED lines=24> */
        /*0262*/ 	.byte	0x43, 0x3c, 0x38, 0x31, 0x39, 0x32, 0x3e, 0x3e, 0x3e, 0x3e, 0x5d, 0x00
	.type		__unnamed_2,@object
	.size		__unnamed_2,(.L_2 - __unnamed_2)
__unnamed_2:
        /* <DEDUP_REMOVED lines=42> */
        /*050e*/ 	.byte	0x3e, 0x3e, 0x3e, 0x3e, 0x5d, 0x00
.L_2:


//--------------------- .nv.shared._ZN7cutlass13device_kernelINS_4gemm6kernel13GemmUniversalIN4cute5tupleIJiiiiEEENS1_10collective13CollectiveMmaINS1_35MainloopSm100TmaUmmaWarpSpecializedILi4ELi2ELi4ENS5_IJNS4_1CILi1EEESB_SB_EEEEENS5_IJNSA_ILi128EEENSA_ILi64EEENSA_ILi32EEEEEENS_12float_e5m2_tENS5_IJlSB_lEEESI_SJ_NS4_8TiledMMAINS4_8MMA_AtomIJNS4_10MMA_TraitsINS4_19SM100_MMA_F8F6F4_SSEJSI_SI_fSE_SF_NS4_17integral_constantINS4_4UMMA5MajorELSQ_0EEESR_NSO_INSP_7ScaleInELSS_0EEEST_EEEEEENS4_6LayoutISC_NS5_IJNSA_ILi0EEESX_SX_EEEEENS5_IJNS4_10UnderscoreES10_S10_EEEEENS4_13SM90_TMA_LOADENS4_14ComposedLayoutINS4_7SwizzleILi1ELi4ELi3EEENS4_18smem_ptr_flag_bitsILi8EEENSW_INS5_IJNSA_ILi8EEESG_EEENS5_IJSG_SB_EEEEEEEvNS4_8identityES13_S1D_vS1E_EENS_8epilogue10collective18CollectiveEpilogueINS1G_23Sm100TmaWarpSpecializedILi1ELi1ELi64ELb0ELb0EEEJSH_NS5_IJNSW_ISE_SB_EENSW_ISF_SB_EEEEESI_SJ_SI_SJ_NS1G_6fusion15FusionCallbacksIS1K_NS1O_17LinearCombinationISI_fSI_fLNS_15FloatRoundStyleE2EEESH_S1N_JEEENS4_5SM1004TMEM4LOAD26SM100_TMEM_LOAD_32dp32b64xES13_NS14_INS15_ILi2ELi4ELi3EEES18_NSW_INS5_IJS19_SF_EEENS5_IJSF_SB_EEEEEEENS4_39AutoVectorizingCopyWithAssumedAlignmentILi128EEENS4_14SM90_TMA_STOREES22_S24_S24_EEEvvEEEEvNT_6ParamsE --------------------------
	.section	.nv.shared._ZN7cutlass13device_kernelINS_4gemm6kernel13GemmUniversalIN4cute5tupleIJiiiiEEENS1_10collective13CollectiveMmaINS1_35MainloopSm100TmaUmmaWarpSpecializedILi4ELi2ELi4ENS5_IJNS4_1CILi1EEESB_SB_EEEEENS5_IJNSA_ILi128EEENSA_ILi64EEENSA_ILi32EEEEEENS_12float_e5m2_tENS5_IJlSB_lEEESI_SJ_NS4_8TiledMMAINS4_8MMA_AtomIJNS4_10MMA_TraitsINS4_19SM100_MMA_F8F6F4_SSEJSI_SI_fSE_SF_NS4_17integral_constantINS4_4UMMA5MajorELSQ_0EEESR_NSO_INSP_7ScaleInELSS_0EEEST_EEEEEENS4_6LayoutISC_NS5_IJNSA_ILi0EEESX_SX_EEEEENS5_IJNS4_10UnderscoreES10_S10_EEEEENS4_13SM90_TMA_LOADENS4_14ComposedLayoutINS4_7SwizzleILi1ELi4ELi3EEENS4_18smem_ptr_flag_bitsILi8EEENSW_INS5_IJNSA_ILi8EEESG_EEENS5_IJSG_SB_EEEEEEEvNS4_8identityES13_S1D_vS1E_EENS_8epilogue10collective18CollectiveEpilogueINS1G_23Sm100TmaWarpSpecializedILi1ELi1ELi64ELb0ELb0EEEJSH_NS5_IJNSW_ISE_SB_EENSW_ISF_SB_EEEEESI_SJ_SI_SJ_NS1G_6fusion15FusionCallbacksIS1K_NS1O_17LinearCombinationISI_fSI_fLNS_15FloatRoundStyleE2EEESH_S1N_JEEENS4_5SM1004TMEM4LOAD26SM100_TMEM_LOAD_32dp32b64xES13_NS14_INS15_ILi2ELi4ELi3EEES18_NSW_INS5_IJS19_SF_EEENS5_IJSF_SB_EEEEEEENS4_39AutoVectorizingCopyWithAssumedAlignmentILi128EEENS4_14SM90_TMA_STOREES22_S24_S24_EEEvvEEEEvNT_6ParamsE,"aw",@nobits
	.sectionflags	@""
	.align	16
	.zero		1024


//--------------------- .nv.shared.reserved.0     --------------------------
	.section	.nv.shared.reserved.0,"aw",@nobits
	.weak		__nv_reservedSMEM_offset_0_alias
	.size		__nv_reservedSMEM_offset_0_alias, 0, 64
	.other		__nv_reservedSMEM_offset_0_alias,@"STO_CUDA_RESERVED_SHARED STV_DEFAULT"
__nv_reservedSMEM_offset_0_alias:
	.zero		0
.nv.shared.reserved.0:
	.zero		64
	.weak		__nv_reservedSMEM_tcgen05_partition
	.type		__nv_reservedSMEM_tcgen05_partition,@object
	.size		__nv_reservedSMEM_tcgen05_partition,(.L_0 - __nv_reservedSMEM_tcgen05_partition)
__nv_reservedSMEM_tcgen05_partition:
	.zero		32
.L_0:


//--------------------- .nv.global                --------------------------
	.section	.nv.global,"aw",@nobits
.nv.global:
	.type		_ZN40_INTERNAL_c48d7662_4_k_cu_22e94593_321264cute1_E,@object
	.size		_ZN40_INTERNAL_c48d7662_4_k_cu_22e94593_321264cute1_E,(_ZN40_INTERNAL_c48d7662_4_k_cu_22e94593_321264cuda3std3__45__cpo6cbeginE - _ZN40_INTERNAL_c48d7662_4_k_cu_22e94593_321264cute1_E)
_ZN40_INTERNAL_c48d7662_4_k_cu_22e94593_321264cute1_E:
	.zero		1
	.type		_ZN40_INTERNAL_c48d7662_4_k_cu_22e94593_321264cuda3std3__45__cpo6cbeginE,@object
	.size		_ZN40_INTERNAL_c48d7662_4_k_cu_22e94593_321264cuda3std3__45__cpo6cbeginE,(_ZN40_INTERNAL_c48d7662_4_k_cu_22e94593_321264cuda3std3__48in_placeE - _ZN40_INTERNAL_c48d7662_4_k_cu_22e94593_321264cuda3std3__45__cpo6cbeginE)
_ZN40_INTERNAL_c48d7662_4_k_cu_22e94593_321264cuda3std3__45__cpo6cbeginE:
	.zero		1
	.type		_ZN40_INTERNAL_c48d7662_4_k_cu_22e94593_321264cuda3std3__48in_placeE,@object
	.size		_ZN40_INTERNAL_c48d7662_4_k_cu_22e94593_321264cuda3std3__48in_placeE,(_ZN40_INTERNAL_c48d7662_4_k_cu_22e94593_321264cuda3std6ranges3__45__cpo9iter_moveE - _ZN40_INTERNAL_c48d7662_4_k_cu_22e94593_321264cuda3std3__48in_placeE)
_ZN40_INTERNAL_c48d7662_4_k_cu_22e94593_321264cuda3std3__48in_placeE:
	.zero		1
	.type		_ZN40_INTERNAL_c48d7662_4_k_cu_22e94593_321264cuda3std6ranges3__45__cpo9iter_moveE,@object
	.size		_ZN40_INTERNAL_c48d7662_4_k_cu_22e94593_321264cuda3std6ranges3__45__cpo9iter_moveE,(_ZN40_INTERNAL_c48d7662_4_k_cu_22e94593_321264cuda3std3__45__cpo5beginE - _ZN40_INTERNAL_c48d7662_4_k_cu_22e94593_321264cuda3std6ranges3__45__cpo9iter_moveE)
_ZN40_INTERNAL_c48d7662_4_k_cu_22e94593_321264cuda3std6ranges3__45__cpo9iter_moveE:
	.zero		1
	.type		_ZN40_INTERNAL_c48d7662_4_k_cu_22e94593_321264cuda3std3__45__cpo5beginE,@object
	.size		_ZN40_INTERNAL_c48d7662_4_k_cu_22e94593_321264cuda3std3__45__cpo5beginE,(_ZN40_INTERNAL_c48d7662_4_k_cu_22e94593_321264cuda3std3__442_GLOBAL__N__c48d7662_4_k_cu_22e94593_321266ignoreE - _ZN40_INTERNAL_c48d7662_4_k_cu_22e94593_321264cuda3std3__45__cpo5beginE)
_ZN40_INTERNAL_c48d7662_4_k_cu_22e94593_321264cuda3std3__45__cpo5beginE:
	.zero		1
	.type		_ZN40_INTERNAL_c48d7662_4_k_cu_22e94593_321264cuda3std3__442_GLOBAL__N__c48d7662_4_k_cu_22e94593_321266ignoreE,@object
	.size		_ZN40_INTERNAL_c48d7662_4_k_cu_22e94593_321264cuda3std3__442_GLOBAL__N__c48d7662_4_k_cu_22e94593_321266ignoreE,(_ZN40_INTERNAL_c48d7662_4_k_cu_22e94593_321264cute7productE - _ZN40_INTERNAL_c48d7662_4_k_cu_22e94593_321264cuda3std3__442_GLOBAL__N__c48d7662_4_k_cu_22e94593_321266ignoreE)
_ZN40_INTERNAL_c48d7662_4_k_cu_22e94593_321264cuda3std3__442_GLOBAL__N__c48d7662_4_k_cu_22e94593_321266ignoreE:
	.zero		1
	.type		_ZN40_INTERNAL_c48d7662_4_k_cu_22e94593_321264cute7productE,@object
	.size		_ZN40_INTERNAL_c48d7662_4_k_cu_22e94593_321264cute7productE,(_ZN40_INTERNAL_c48d7662_4_k_cu_22e94593_321264cuda3std3__45__cpo3endE - _ZN40_INTERNAL_c48d7662_4_k_cu_22e94593_321264cute7productE)
_ZN40_INTERNAL_c48d7662_4_k_cu_22e94593_321264cute7productE:
	.zero		1
	.type		_ZN40_INTERNAL_c48d7662_4_k_cu_22e94593_321264cuda3std3__45__cpo3endE,@object
	.size		_ZN40_INTERNAL_c48d7662_4_k_cu_22e94593_321264cuda3std3__45__cpo3endE,(_ZN40_INTERNAL_c48d7662_4_k_cu_22e94593_321264cuda3std3__419piecewise_constructE - _ZN40_INTERNAL_c48d7662_4_k_cu_22e94593_321264cuda3std3__45__cpo3endE)
_ZN40_INTERNAL_c48d7662_4_k_cu_22e94593_321264cuda3std3__45__cpo3endE:
	.zero		1
	.type		_ZN40_INTERNAL_c48d7662_4_k_cu_22e94593_321264cuda3std3__419piecewise_constructE,@object
	.size		_ZN40_INTERNAL_c48d7662_4_k_cu_22e94593_321264cuda3std3__419piecewise_constructE,(_ZN40_INTERNAL_c48d7662_4_k_cu_22e94593_321264cuda3std3__45__cpo4cendE - _ZN40_INTERNAL_c48d7662_4_k_cu_22e94593_321264cuda3std3__419piecewise_constructE)
_ZN40_INTERNAL_c48d7662_4_k_cu_22e94593_321264cuda3std3__419piecewise_constructE:
	.zero		1
	.type		_ZN40_INTERNAL_c48d7662_4_k_cu_22e94593_321264cuda3std3__45__cpo4cendE,@object
	.size		_ZN40_INTERNAL_c48d7662_4_k_cu_22e94593_321264cuda3std3__45__cpo4cendE,(_ZN40_INTERNAL_c48d7662_4_k_cu_22e94593_321264cuda3std6ranges3__45__cpo4swapE - _ZN40_INTERNAL_c48d7662_4_k_cu_22e94593_321264cuda3std3__45__cpo4cendE)
_ZN40_INTERNAL_c48d7662_4_k_cu_22e94593_321264cuda3std3__45__cpo4cendE:
	.zero		1
	.type		_ZN40_INTERNAL_c48d7662_4_k_cu_22e94593_321264cuda3std6ranges3__45__cpo4swapE,@object
	.size		_ZN40_INTERNAL_c48d7662_4_k_cu_22e94593_321264cuda3std6ranges3__45__cpo4swapE,(.L_10 - _ZN40_INTERNAL_c48d7662_4_k_cu_22e94593_321264cuda3std6ranges3__45__cpo4swapE)
_ZN40_INTERNAL_c48d7662_4_k_cu_22e94593_321264cuda3std6ranges3__45__cpo4swapE:
	.zero		1
.L_10:


//--------------------- .nv.constant0._ZN7cutlass13device_kernelINS_4gemm6kernel13GemmUniversalIN4cute5tupleIJiiiiEEENS1_10collective13CollectiveMmaINS1_35MainloopSm100TmaUmmaWarpSpecializedILi4ELi2ELi4ENS5_IJNS4_1CILi1EEESB_SB_EEEEENS5_IJNSA_ILi128EEENSA_ILi64EEENSA_ILi32EEEEEENS_12float_e5m2_tENS5_IJlSB_lEEESI_SJ_NS4_8TiledMMAINS4_8MMA_AtomIJNS4_10MMA_TraitsINS4_19SM100_MMA_F8F6F4_SSEJSI_SI_fSE_SF_NS4_17integral_constantINS4_4UMMA5MajorELSQ_0EEESR_NSO_INSP_7ScaleInELSS_0EEEST_EEEEEENS4_6LayoutISC_NS5_IJNSA_ILi0EEESX_SX_EEEEENS5_IJNS4_10UnderscoreES10_S10_EEEEENS4_13SM90_TMA_LOADENS4_14ComposedLayoutINS4_7SwizzleILi1ELi4ELi3EEENS4_18smem_ptr_flag_bitsILi8EEENSW_INS5_IJNSA_ILi8EEESG_EEENS5_IJSG_SB_EEEEEEEvNS4_8identityES13_S1D_vS1E_EENS_8epilogue10collective18CollectiveEpilogueINS1G_23Sm100TmaWarpSpecializedILi1ELi1ELi64ELb0ELb0EEEJSH_NS5_IJNSW_ISE_SB_EENSW_ISF_SB_EEEEESI_SJ_SI_SJ_NS1G_6fusion15FusionCallbacksIS1K_NS1O_17LinearCombinationISI_fSI_fLNS_15FloatRoundStyleE2EEESH_S1N_JEEENS4_5SM1004TMEM4LOAD26SM100_TMEM_LOAD_32dp32b64xES13_NS14_INS15_ILi2ELi4ELi3EEES18_NSW_INS5_IJS19_SF_EEENS5_IJSF_SB_EEEEEEENS4_39AutoVectorizingCopyWithAssumedAlignmentILi128EEENS4_14SM90_TMA_STOREES22_S24_S24_EEEvvEEEEvNT_6ParamsE --------------------------
	.section	.nv.constant0._ZN7cutlass13device_kernelINS_4gemm6kernel13GemmUniversalIN4cute5tupleIJiiiiEEENS1_10collective13CollectiveMmaINS1_35MainloopSm100TmaUmmaWarpSpecializedILi4ELi2ELi4ENS5_IJNS4_1CILi1EEESB_SB_EEEEENS5_IJNSA_ILi128EEENSA_ILi64EEENSA_ILi32EEEEEENS_12float_e5m2_tENS5_IJlSB_lEEESI_SJ_NS4_8TiledMMAINS4_8MMA_AtomIJNS4_10MMA_TraitsINS4_19SM100_MMA_F8F6F4_SSEJSI_SI_fSE_SF_NS4_17integral_constantINS4_4UMMA5MajorELSQ_0EEESR_NSO_INSP_7ScaleInELSS_0EEEST_EEEEEENS4_6LayoutISC_NS5_IJNSA_ILi0EEESX_SX_EEEEENS5_IJNS4_10UnderscoreES10_S10_EEEEENS4_13SM90_TMA_LOADENS4_14ComposedLayoutINS4_7SwizzleILi1ELi4ELi3EEENS4_18smem_ptr_flag_bitsILi8EEENSW_INS5_IJNSA_ILi8EEESG_EEENS5_IJSG_SB_EEEEEEEvNS4_8identityES13_S1D_vS1E_EENS_8epilogue10collective18CollectiveEpilogueINS1G_23Sm100TmaWarpSpecializedILi1ELi1ELi64ELb0ELb0EEEJSH_NS5_IJNSW_ISE_SB_EENSW_ISF_SB_EEEEESI_SJ_SI_SJ_NS1G_6fusion15FusionCallbacksIS1K_NS1O_17LinearCombinationISI_fSI_fLNS_15FloatRoundStyleE2EEESH_S1N_JEEENS4_5SM1004TMEM4LOAD26SM100_TMEM_LOAD_32dp32b64xES13_NS14_INS15_ILi2ELi4ELi3EEES18_NSW_INS5_IJS19_SF_EEENS5_IJSF_SB_EEEEEEENS4_39AutoVectorizingCopyWithAssumedAlignmentILi128EEENS4_14SM90_TMA_STOREES22_S24_S24_EEEvvEEEEvNT_6ParamsE,"a",@progbits
	.sectionflags	@""
	.align	4
.nv.constant0._ZN7cutlass13device_kernelINS_4gemm6kernel13GemmUniversalIN4cute5tupleIJiiiiEEENS1_10collective13CollectiveMmaINS1_35MainloopSm100TmaUmmaWarpSpecializedILi4ELi2ELi4ENS5_IJNS4_1CILi1EEESB_SB_EEEEENS5_IJNSA_ILi128EEENSA_ILi64EEENSA_ILi32EEEEEENS_12float_e5m2_tENS5_IJlSB_lEEESI_SJ_NS4_8TiledMMAINS4_8MMA_AtomIJNS4_10MMA_TraitsINS4_19SM100_MMA_F8F6F4_SSEJSI_SI_fSE_SF_NS4_17integral_constantINS4_4UMMA5MajorELSQ_0EEESR_NSO_INSP_7ScaleInELSS_0EEEST_EEEEEENS4_6LayoutISC_NS5_IJNSA_ILi0EEESX_SX_EEEEENS5_IJNS4_10UnderscoreES10_S10_EEEEENS4_13SM90_TMA_LOADENS4_14ComposedLayoutINS4_7SwizzleILi1ELi4ELi3EEENS4_18smem_ptr_flag_bitsILi8EEENSW_INS5_IJNSA_ILi8EEESG_EEENS5_IJSG_SB_EEEEEEEvNS4_8identityES13_S1D_vS1E_EENS_8epilogue10collective18CollectiveEpilogueINS1G_23Sm100TmaWarpSpecializedILi1ELi1ELi64ELb0ELb0EEEJSH_NS5_IJNSW_ISE_SB_EENSW_ISF_SB_EEEEESI_SJ_SI_SJ_NS1G_6fusion15FusionCallbacksIS1K_NS1O_17LinearCombinationISI_fSI_fLNS_15FloatRoundStyleE2EEESH_S1N_JEEENS4_5SM1004TMEM4LOAD26SM100_TMEM_LOAD_32dp32b64xES13_NS14_INS15_ILi2ELi4ELi3EEES18_NSW_INS5_IJS19_SF_EEENS5_IJSF_SB_EEEEEEENS4_39AutoVectorizingCopyWithAssumedAlignmentILi128EEENS4_14SM90_TMA_STOREES22_S24_S24_EEEvvEEEEvNT_6ParamsE:
	.zero		2944


//--------------------- SYMBOLS --------------------------

	.type		.nv.reservedSmem.offset0,@object
	.size		.nv.reservedSmem.offset0,0x4
	.type		.nv.reservedSmem.cap,@object
	.size		.nv.reservedSmem.cap,0x4
	.type		__assertfail,@function
